def attn_fwd(
    Q,
    K,
    V,
    Out,
    Lse,
    sm_scale,
    stride_qz,
    stride_qh,
    stride_qm,
    stride_qk,
    stride_kz,
    stride_kh,
    stride_kn,
    stride_kk,
    stride_vz,
    stride_vh,
    stride_vn,
    stride_vk,
    stride_oz,
    stride_oh,
    stride_om,
    stride_ok,
    seqlen_q,
    seqlen_k,
    BLOCK_M: tl.constexpr,
    BLOCK_N: tl.constexpr,
    HEAD_DIM: tl.constexpr,
    CAUSAL: tl.constexpr,
):
    start_m = tl.program_id(0)
    off_hz = tl.program_id(1)
    q_off = off_hz * stride_qh
    k_off = off_hz * stride_kh
    v_off = off_hz * stride_vh
    offs_m = start_m * BLOCK_M + tl.arange(0, BLOCK_M)
    offs_d = tl.arange(0, HEAD_DIM)
    offs_n = tl.arange(0, BLOCK_N)
    q_ptrs = Q + q_off + offs_m[:, None] * stride_qm + offs_d[None, :] * stride_qk
    k_ptrs = K + k_off + offs_d[:, None] * stride_kk + offs_n[None, :] * stride_kn
    v_ptrs = V + v_off + offs_n[:, None] * stride_vn + offs_d[None, :] * stride_vk
    m_i = tl.full([BLOCK_M], float("-inf"), dtype=tl.float32)
    l_i = tl.zeros([BLOCK_M], dtype=tl.float32) + 1.0
    acc = tl.zeros([BLOCK_M, HEAD_DIM], dtype=tl.float32)
    q = tl.load(q_ptrs)
    acc, l_i, m_i = _attn_fwd_inner(
        acc,
        l_i,
        m_i,
        q,
        k_ptrs,
        v_ptrs,
        sm_scale,
        stride_kn,
        stride_vn,
        start_m,
        seqlen_k,
        BLOCK_M,
        BLOCK_N,
        HEAD_DIM,
        CAUSAL,
    )
    acc = acc / l_i[:, None]
    lse = m_i + tl.math.log2(l_i) / 1.4426950408889634
    o_ptrs = (
        Out
        + off_hz * stride_oh
        + offs_m[:, None] * stride_om
        + offs_d[None, :] * stride_ok
    )
    tl.store(o_ptrs, acc.to(Out.dtype.element_ty))
    tl.store(Lse + off_hz * seqlen_q + offs_m, lse)

# config = {"BLOCK_M": 128, "BLOCK_N": 16, "HEAD_DIM": 128, "arch": "sm_80", "causal": false, "dtype": "fp16", "num_stages": 2, "num_warps": 8}
# arch = sm_80


// ===== COMPILED SASS (sm_80) =====

	.target	sm_80

	.elftype	@"ET_EXEC"


//--------------------- .note.nv.tkinfo           --------------------------
	.section	.note.nv.tkinfo,"",@"SHT_NOTE"
	.sectionflags	@"SHF_NOTE_NV_TKINFO"
	.tkinfo
        /*0018*/ 	.word	0x00000002
        /*0030*/ 	.string	""
        /*0030*/ 	.string	"ptxas"
        /*0030*/ 	.string	"Cuda compilation tools, release 13.0, V13.0.88"
        /*0030*/ 	.string	"Build cuda_13.0.r13.0/compiler.36424714_0"
        /*0030*/ 	.string	"-v  -suppress-debug-info  -lineinfo  -arch sm_80 "



//--------------------- .note.nv.cuinfo           --------------------------
	.section	.note.nv.cuinfo,"",@"SHT_NOTE"
	.sectionflags	@"SHF_NOTE_NV_CUINFO"
        /*0018*/ 	.short	0x0002
        /*001a*/ 	.short	0x0050
        /*001c*/ 	.short	0x0082
	.zero		2


//--------------------- .nv.info                  --------------------------
	.section	.nv.info,"",@"SHT_CUDA_INFO"
	.align	4


	//----- nvinfo : EIATTR_REGCOUNT
	.align		4
        /*0000*/ 	.byte	0x04, 0x2f
        /*0002*/ 	.short	(.L_2 - .L_1)
	.align		4
.L_1:
        /*0004*/ 	.word	index@(attn_fwd)
        /*0008*/ 	.word	0x000000a6


	//----- nvinfo : EIATTR_FRAME_SIZE
	.align		4
.L_2:
        /*000c*/ 	.byte	0x04, 0x11
        /*000e*/ 	.short	(.L_4 - .L_3)
	.align		4
.L_3:
        /*0010*/ 	.word	index@(attn_fwd)
        /*0014*/ 	.word	0x00000000


	//----- nvinfo : EIATTR_MIN_STACK_SIZE
	.align		4
.L_4:
        /*0018*/ 	.byte	0x04, 0x12
        /*001a*/ 	.short	(.L_6 - .L_5)
	.align		4
.L_5:
        /*001c*/ 	.word	index@(attn_fwd)
        /*0020*/ 	.word	0x00000000
.L_6:


//--------------------- .nv.info.attn_fwd         --------------------------
	.section	.nv.info.attn_fwd,"",@"SHT_CUDA_INFO"
	.sectionflags	@""
	.align	4


	//----- nvinfo : EIATTR_CUDA_API_VERSION
	.align		4
        /*0000*/ 	.byte	0x04, 0x37
        /*0002*/ 	.short	(.L_8 - .L_7)
.L_7:
        /*0004*/ 	.word	0x00000082


	//----- nvinfo : EIATTR_SW2861232_WAR
	.align		4
.L_8:
        /*0008*/ 	.byte	0x01, 0x35
	.zero		2


	//----- nvinfo : EIATTR_PARAM_CBANK
	.align		4
        /*000c*/ 	.byte	0x04, 0x0a
        /*000e*/ 	.short	(.L_10 - .L_9)
	.align		4
.L_9:
        /*0010*/ 	.word	index@(.nv.constant0.attn_fwd)
        /*0014*/ 	.short	0x0160
        /*0016*/ 	.short	0x0088


	//----- nvinfo : EIATTR_CBANK_PARAM_SIZE
	.align		4
.L_10:
        /*0018*/ 	.byte	0x03, 0x19
        /*001a*/ 	.short	0x0088


	//----- nvinfo : EIATTR_KPARAM_INFO
	.align		4
        /*001c*/ 	.byte	0x04, 0x17
        /*001e*/ 	.short	(.L_12 - .L_11)
.L_11:
        /*0020*/ 	.word	0x00000000
        /*0024*/ 	.short	0x0019
        /*0026*/ 	.short	0x0080
        /*0028*/ 	.byte	0x00, 0xf4, 0x21, 0x00


	//----- nvinfo : EIATTR_KPARAM_INFO
	.align		4
.L_12:
        /*002c*/ 	.byte	0x04, 0x17
        /*002e*/ 	.short	(.L_14 - .L_13)
.L_13:
        /*0030*/ 	.word	0x00000000
        /*0034*/ 	.short	0x0018
        /*0036*/ 	.short	0x0078
        /*0038*/ 	.byte	0x00, 0xf4, 0x21, 0x00


	//----- nvinfo : EIATTR_KPARAM_INFO
	.align		4
.L_14:
        /*003c*/ 	.byte	0x04, 0x17
        /*003e*/ 	.short	(.L_16 - .L_15)
.L_15:
        /*0040*/ 	.word	0x00000000
        /*0044*/ 	.short	0x0017
        /*0046*/ 	.short	0x0070
        /*0048*/ 	.byte	0x00, 0xf0, 0x11, 0x00


	//----- nvinfo : EIATTR_KPARAM_INFO
	.align		4
.L_16:
        /*004c*/ 	.byte	0x04, 0x17
        /*004e*/ 	.short	(.L_18 - .L_17)
.L_17:
        /*0050*/ 	.word	0x00000000
        /*0054*/ 	.short	0x0016
        /*0056*/ 	.short	0x006c
        /*0058*/ 	.byte	0x00, 0xf0, 0x11, 0x00


	//----- nvinfo : EIATTR_KPARAM_INFO
	.align		4
.L_18:
        /*005c*/ 	.byte	0x04, 0x17
        /*005e*/ 	.short	(.L_20 - .L_19)
.L_19:
        /*0060*/ 	.word	0x00000000
        /*0064*/ 	.short	0x0015
        /*0066*/ 	.short	0x0068
        /*0068*/ 	.byte	0x00, 0xf0, 0x11, 0x00


	//----- nvinfo : EIATTR_KPARAM_INFO
	.align		4
.L_20:
        /*006c*/ 	.byte	0x04, 0x17
        /*006e*/ 	.short	(.L_22 - .L_21)
.L_21:
        /*0070*/ 	.word	0x00000000
        /*0074*/ 	.short	0x0014
        /*0076*/ 	.short	0x0064
        /*0078*/ 	.byte	0x00, 0xf0, 0x11, 0x00


	//----- nvinfo : EIATTR_KPARAM_INFO
	.align		4
.L_22:
        /*007c*/ 	.byte	0x04, 0x17
        /*007e*/ 	.short	(.L_24 - .L_23)
.L_23:
        /*0080*/ 	.word	0x00000000
        /*0084*/ 	.short	0x0013
        /*0086*/ 	.short	0x0060
        /*0088*/ 	.byte	0x00, 0xf0, 0x11, 0x00


	//----- nvinfo : EIATTR_KPARAM_INFO
	.align		4
.L_24:
        /*008c*/ 	.byte	0x04, 0x17
        /*008e*/ 	.short	(.L_26 - .L_25)
.L_25:
        /*0090*/ 	.word	0x00000000
        /*0094*/ 	.short	0x0012
        /*0096*/ 	.short	0x005c
        /*0098*/ 	.byte	0x00, 0xf0, 0x11, 0x00


	//----- nvinfo : EIATTR_KPARAM_INFO
	.align		4
.L_26:
        /*009c*/ 	.byte	0x04, 0x17
        /*009e*/ 	.short	(.L_28 - .L_27)
.L_27:
        /*00a0*/ 	.word	0x00000000
        /*00a4*/ 	.short	0x0011
        /*00a6*/ 	.short	0x0058
        /*00a8*/ 	.byte	0x00, 0xf0, 0x11, 0x00


	//----- nvinfo : EIATTR_KPARAM_INFO
	.align		4
.L_28:
        /*00ac*/ 	.byte	0x04, 0x17
        /*00ae*/ 	.short	(.L_30 - .L_29)
.L_29:
        /*00b0*/ 	.word	0x00000000
        /*00b4*/ 	.short	0x0010
        /*00b6*/ 	.short	0x0054
        /*00b8*/ 	.byte	0x00, 0xf0, 0x11, 0x00


	//----- nvinfo : EIATTR_KPARAM_INFO
	.align		4
.L_30:
        /*00bc*/ 	.byte	0x04, 0x17
        /*00be*/ 	.short	(.L_32 - .L_31)
.L_31:
        /*00c0*/ 	.word	0x00000000
        /*00c4*/ 	.short	0x000f
        /*00c6*/ 	.short	0x0050
        /*00c8*/ 	.byte	0x00, 0xf0, 0x11, 0x00


	//----- nvinfo : EIATTR_KPARAM_INFO
	.align		4
.L_32:
        /*00cc*/ 	.byte	0x04, 0x17
        /*00ce*/ 	.short	(.L_34 - .L_33)
.L_33:
        /*00d0*/ 	.word	0x00000000
        /*00d4*/ 	.short	0x000e
        /*00d6*/ 	.short	0x004c
        /*00d8*/ 	.byte	0x00, 0xf0, 0x11, 0x00


	//----- nvinfo : EIATTR_KPARAM_INFO
	.align		4
.L_34:
        /*00dc*/ 	.byte	0x04, 0x17
        /*00de*/ 	.short	(.L_36 - .L_35)
.L_35:
        /*00e0*/ 	.word	0x00000000
        /*00e4*/ 	.short	0x000d
        /*00e6*/ 	.short	0x0048
        /*00e8*/ 	.byte	0x00, 0xf0, 0x11, 0x00


	//----- nvinfo : EIATTR_KPARAM_INFO
	.align		4
.L_36:
        /*00ec*/ 	.byte	0x04, 0x17
        /*00ee*/ 	.short	(.L_38 - .L_37)
.L_37:
        /*00f0*/ 	.word	0x00000000
        /*00f4*/ 	.short	0x000c
        /*00f6*/ 	.short	0x0044
        /*00f8*/ 	.byte	0x00, 0xf0, 0x11, 0x00


	//----- nvinfo : EIATTR_KPARAM_INFO
	.align		4
.L_38:
        /*00fc*/ 	.byte	0x04, 0x17
        /*00fe*/ 	.short	(.L_40 - .L_39)
.L_39:
        /*0100*/ 	.word	0x00000000
        /*0104*/ 	.short	0x000b
        /*0106*/ 	.short	0x0040
        /*0108*/ 	.byte	0x00, 0xf0, 0x11, 0x00


	//----- nvinfo : EIATTR_KPARAM_INFO
	.align		4
.L_40:
        /*010c*/ 	.byte	0x04, 0x17
        /*010e*/ 	.short	(.L_42 - .L_41)
.L_41:
        /*0110*/ 	.word	0x00000000
        /*0114*/ 	.short	0x000a
        /*0116*/ 	.short	0x003c
        /*0118*/ 	.byte	0x00, 0xf0, 0x11, 0x00


	//----- nvinfo : EIATTR_KPARAM_INFO
	.align		4
.L_42:
        /*011c*/ 	.byte	0x04, 0x17
        /*011e*/ 	.short	(.L_44 - .L_43)
.L_43:
        /*0120*/ 	.word	0x00000000
        /*0124*/ 	.short	0x0009
        /*0126*/ 	.short	0x0038
        /*0128*/ 	.byte	0x00, 0xf0, 0x11, 0x00


	//----- nvinfo : EIATTR_KPARAM_INFO
	.align		4
.L_44:
        /*012c*/ 	.byte	0x04, 0x17
        /*012e*/ 	.short	(.L_46 - .L_45)
.L_45:
        /*0130*/ 	.word	0x00000000
        /*0134*/ 	.short	0x0008
        /*0136*/ 	.short	0x0034
        /*0138*/ 	.byte	0x00, 0xf0, 0x11, 0x00


	//----- nvinfo : EIATTR_KPARAM_INFO
	.align		4
.L_46:
        /*013c*/ 	.byte	0x04, 0x17
        /*013e*/ 	.short	(.L_48 - .L_47)
.L_47:
        /*0140*/ 	.word	0x00000000
        /*0144*/ 	.short	0x0007
        /*0146*/ 	.short	0x0030
        /*0148*/ 	.byte	0x00, 0xf0, 0x11, 0x00


	//----- nvinfo : EIATTR_KPARAM_INFO
	.align		4
.L_48:
        /*014c*/ 	.byte	0x04, 0x17
        /*014e*/ 	.short	(.L_50 - .L_49)
.L_49:
        /*0150*/ 	.word	0x00000000
        /*0154*/ 	.short	0x0006
        /*0156*/ 	.short	0x002c
        /*0158*/ 	.byte	0x00, 0xf0, 0x11, 0x00


	//----- nvinfo : EIATTR_KPARAM_INFO
	.align		4
.L_50:
        /*015c*/ 	.byte	0x04, 0x17
        /*015e*/ 	.short	(.L_52 - .L_51)
.L_51:
        /*0160*/ 	.word	0x00000000
        /*0164*/ 	.short	0x0005
        /*0166*/ 	.short	0x0028
        /*0168*/ 	.byte	0x00, 0xf0, 0x11, 0x00


	//----- nvinfo : EIATTR_KPARAM_INFO
	.align		4
.L_52:
        /*016c*/ 	.byte	0x04, 0x17
        /*016e*/ 	.short	(.L_54 - .L_53)
.L_53:
        /*0170*/ 	.word	0x00000000
        /*0174*/ 	.short	0x0004
        /*0176*/ 	.short	0x0020
        /*0178*/ 	.byte	0x00, 0xf4, 0x21, 0x00


	//----- nvinfo : EIATTR_KPARAM_INFO
	.align		4
.L_54:
        /*017c*/ 	.byte	0x04, 0x17
        /*017e*/ 	.short	(.L_56 - .L_55)
.L_55:
        /*0180*/ 	.word	0x00000000
        /*0184*/ 	.short	0x0003
        /*0186*/ 	.short	0x0018
        /*0188*/ 	.byte	0x00, 0xf4, 0x21, 0x00


	//----- nvinfo : EIATTR_KPARAM_INFO
	.align		4
.L_56:
        /*018c*/ 	.byte	0x04, 0x17
        /*018e*/ 	.short	(.L_58 - .L_57)
.L_57:
        /*0190*/ 	.word	0x00000000
        /*0194*/ 	.short	0x0002
        /*0196*/ 	.short	0x0010
        /*0198*/ 	.byte	0x00, 0xf4, 0x21, 0x00


	//----- nvinfo : EIATTR_KPARAM_INFO
	.align		4
.L_58:
        /*019c*/ 	.byte	0x04, 0x17
        /*019e*/ 	.short	(.L_60 - .L_59)
.L_59:
        /*01a0*/ 	.word	0x00000000
        /*01a4*/ 	.short	0x0001
        /*01a6*/ 	.short	0x0008
        /*01a8*/ 	.byte	0x00, 0xf4, 0x21, 0x00


	//----- nvinfo : EIATTR_KPARAM_INFO
	.align		4
.L_60:
        /*01ac*/ 	.byte	0x04, 0x17
        /*01ae*/ 	.short	(.L_62 - .L_61)
.L_61:
        /*01b0*/ 	.word	0x00000000
        /*01b4*/ 	.short	0x0000
        /*01b6*/ 	.short	0x0000
        /*01b8*/ 	.byte	0x00, 0xf4, 0x21, 0x00


	//----- nvinfo : EIATTR_MAXREG_COUNT
	.align		4
.L_62:
        /*01bc*/ 	.byte	0x03, 0x1b
        /*01be*/ 	.short	0x00ff


	//----- nvinfo : EIATTR_NUM_BARRIERS
	.align		4
        /*01c0*/ 	.byte	0x02, 0x4c
        /*01c2*/ 	.byte	0x01
	.zero		1


	//----- nvinfo : EIATTR_MERCURY_ISA_VERSION
	.align		4
        /*01c4*/ 	.byte	0x03, 0x5f
        /*01c6*/ 	.short	0x0000


	//----- nvinfo : EIATTR_COOP_GROUP_MASK_REGIDS
	.align		4
        /*01c8*/ 	.byte	0x04, 0x29
        /*01ca*/ 	.short	(.L_64 - .L_63)


	//   ....[0]....
.L_63:
        /*01cc*/ 	.word	0xffffffff


	//   ....[1]....
        /*01d0*/ 	.word	0xffffffff


	//   ....[2]....
        /*01d4*/ 	.word	0xffffffff


	//   ....[3]....
        /*01d8*/ 	.word	0xffffffff


	//   ....[4]....
        /*01dc*/ 	.word	0xffffffff


	//   ....[5]....
        /*01e0*/ 	.word	0xffffffff


	//   ....[6]....
        /*01e4*/ 	.word	0xffffffff


	//   ....[7]....
        /*01e8*/ 	.word	0xffffffff


	//----- nvinfo : EIATTR_COOP_GROUP_INSTR_OFFSETS
	.align		4
.L_64:
        /*01ec*/ 	.byte	0x04, 0x28
        /*01ee*/ 	.short	(.L_66 - .L_65)


	//   ....[0]....
.L_65:
        /*01f0*/ 	.word	0x00002610


	//   ....[1]....
        /*01f4*/ 	.word	0x00002640


	//   ....[2]....
        /*01f8*/ 	.word	0x00002660


	//   ....[3]....
        /*01fc*/ 	.word	0x00002690


	//   ....[4]....
        /*0200*/ 	.word	0x00002c70


	//   ....[5]....
        /*0204*/ 	.word	0x00002c90


	//   ....[6]....
        /*0208*/ 	.word	0x00002e60


	//   ....[7]....
        /*020c*/ 	.word	0x00002e70


	//----- nvinfo : EIATTR_EXIT_INSTR_OFFSETS
	.align		4
.L_66:
        /*0210*/ 	.byte	0x04, 0x1c
        /*0212*/ 	.short	(.L_68 - .L_67)


	//   ....[0]....
.L_67:
        /*0214*/ 	.word	0x00005b00


	//   ....[1]....
        /*0218*/ 	.word	0x00005ba0


	//----- nvinfo : EIATTR_REQNTID
	.align		4
.L_68:
        /*021c*/ 	.byte	0x04, 0x10
        /*021e*/ 	.short	(.L_70 - .L_69)
.L_69:
        /*0220*/ 	.word	0x00000100
        /*0224*/ 	.word	0x00000001
        /*0228*/ 	.word	0x00000001
.L_70:


//--------------------- .nv.callgraph             --------------------------
	.section	.nv.callgraph,"",@"SHT_CUDA_CALLGRAPH"
	.align	4
	.sectionentsize	8
	.align		4
        /*0000*/ 	.word	0x00000000
	.align		4
        /*0004*/ 	.word	0xffffffff
	.align		4
        /*0008*/ 	.word	0x00000000
	.align		4
        /*000c*/ 	.word	0xfffffffe
	.align		4
        /*0010*/ 	.word	0x00000000
	.align		4
        /*0014*/ 	.word	0xfffffffd
	.align		4
        /*0018*/ 	.word	0x00000000
	.align		4
        /*001c*/ 	.word	0xfffffffc


//--------------------- .nv.rel.action            --------------------------
	.section	.nv.rel.action,"",@"SHT_CUDA_RELOCINFO"
	.align	8
	.sectionentsize	8
        /*0000*/ 	.byte	0x73, 0x00, 0x00, 0x00, 0x00, 0x00, 0x00, 0x00, 0x00, 0x00, 0x00, 0x11, 0x25, 0x00, 0x05, 0x36


//--------------------- .nv.constant4             --------------------------
	.section	.nv.constant4,"a",@progbits
	.align	8
	.align		8
.nv.constant4:
        /*0000*/ 	.dword	_$_str


//--------------------- .nv.constant0.attn_fwd    --------------------------
	.section	.nv.constant0.attn_fwd,"a",@progbits
	.sectionflags	@""
	.align	4
.nv.constant0.attn_fwd:
	.zero		488


//--------------------- .text.attn_fwd            --------------------------
	.section	.text.attn_fwd,"ax",@progbits
	.sectioninfo	@"SHI_REGISTERS=166"
	.align	128
        .global         attn_fwd
        .type           attn_fwd,@function
        .size           attn_fwd,(.L_x_3 - attn_fwd)
        .other          attn_fwd,@"STO_CUDA_ENTRY STV_DEFAULT"
attn_fwd:
.text.attn_fwd:
[----:B------:R-:W-:Y:S02]  /*0000*/  IMAD.MOV.U32 R1, RZ, RZ, c[0x0][0x28] ;  /* 0x00000a00ff017624 */ /* 0x000fe400078e00ff */
[----:B------:R-:W0:Y:S01]  /*0010*/  S2R R0, SR_TID.X ;  /* 0x0000000000007919 */ /* 0x000e220000002100 */
[----:B------:R-:W-:Y:S01]  /*0020*/  MOV R7, c[0x0][0x198] ;  /* 0x0000660000077a02 */ /* 0x000fe20000000f00 */
[----:B------:R-:W-:Y:S02]  /*0030*/  ULDC.64 UR4, c[0x0][0x118] ;  /* 0x0000460000047ab9 */ /* 0x000fe40000000a00 */
[----:B------:R-:W1:Y:S04]  /*0040*/  S2R R119, SR_CTAID.X ;  /* 0x0000000000777919 */ /* 0x000e680000002500 */
[----:B------:R-:W2:Y:S01]  /*0050*/  S2R R118, SR_CTAID.Y ;  /* 0x0000000000767919 */ /* 0x000ea20000002600 */
[----:B0-----:R-:W-:Y:S02]  /*0060*/  LOP3.LUT R68, R0, 0x7f, RZ, 0xc0, !PT ;  /* 0x0000007f00447812 */ /* 0x001fe400078ec0ff */
[----:B------:R-:W-:-:S03]  /*0070*/  SHF.R.U32.HI R120, RZ, 0x7, R0 ;  /* 0x00000007ff787819 */ /* 0x000fc60000011600 */
[----:B-1----:R-:W-:Y:S01]  /*0080*/  IMAD R119, R119, 0x80, R68 ;  /* 0x0000008077777824 */ /* 0x002fe200078e0244 */
[----:B------:R-:W-:Y:S01]  /*0090*/  SGXT.U32 R120, R120, 0x1 ;  /* 0x000000017878781a */ /* 0x000fe20000000000 */
[----:B--2---:R-:W-:Y:S02]  /*00a0*/  IMAD R2, R118, c[0x0][0x190], RZ ;  /* 0x0000640076027a24 */ /* 0x004fe400078e02ff */
[----:B------:R-:W-:Y:S02]  /*00b0*/  IMAD R4, R119, c[0x0][0x194], RZ ;  /* 0x0000650077047a24 */ /* 0x000fe400078e02ff */
[----:B------:R-:W-:Y:S02]  /*00c0*/  IMAD R12, R120, c[0x0][0x198], RZ ;  /* 0x00006600780c7a24 */ /* 0x000fe400078e02ff */
[----:B------:R-:W-:Y:S02]  /*00d0*/  IMAD.SHL.U32 R3, R2, 0x2, RZ ;  /* 0x0000000202037824 */ /* 0x000fe400078e00ff */
[----:B------:R-:W-:-:S02]  /*00e0*/  IMAD.SHL.U32 R6, R4, 0x2, RZ ;  /* 0x0000000204067824 */ /* 0x000fc400078e00ff */
[----:B------:R-:W-:Y:S01]  /*00f0*/  IMAD.HI R5, R4, 0x2, RZ ;  /* 0x0000000204057827 */ /* 0x000fe200078e02ff */
[----:B------:R-:W-:Y:S02]  /*0100*/  LEA R4, R7, R12, 0x1 ;  /* 0x0000000c07047211 */ /* 0x000fe400078e08ff */
[----:B------:R-:W-:Y:S01]  /*0110*/  IADD3 R3, P0, P1, R6, c[0x0][0x160], R3 ;  /* 0x0000580006037a10 */ /* 0x000fe2000791e003 */
[----:B------:R-:W-:-:S04]  /*0120*/  IMAD.HI R2, R2, 0x2, RZ ;  /* 0x0000000202027827 */ /* 0x000fc800078e02ff */
[----:B------:R-:W-:Y:S01]  /*0130*/  IMAD R6, R7, 0x2, R4 ;  /* 0x0000000207067824 */ /* 0x000fe200078e0204 */
[----:B------:R-:W-:Y:S02]  /*0140*/  IADD3.X R2, R5, c[0x0][0x164], R2, P0, P1 ;  /* 0x0000590005027a10 */ /* 0x000fe400007e2402 */
[-C--:B------:R-:W-:Y:S01]  /*0150*/  LEA R8, P0, R12, R3.reuse, 0x1 ;  /* 0x000000030c087211 */ /* 0x080fe200078008ff */
[C---:B------:R-:W-:Y:S01]  /*0160*/  IMAD R18, R7.reuse, 0x2, R6 ;  /* 0x0000000207127824 */ /* 0x040fe200078e0206 */
[-C--:B------:R-:W-:Y:S02]  /*0170*/  LEA R10, P1, R4, R3.reuse, 0x1 ;  /* 0x00000003040a7211 */ /* 0x080fe400078208ff */
[----:B------:R-:W-:Y:S02]  /*0180*/  LEA.HI.X.SX32 R9, R12, R2, 0x1, P0 ;  /* 0x000000020c097211 */ /* 0x000fe400000f0eff */
[----:B------:R-:W-:Y:S02]  /*0190*/  LEA R12, P0, R6, R3, 0x1 ;  /* 0x00000003060c7211 */ /* 0x000fe400078008ff */
[----:B------:R-:W-:-:S02]  /*01a0*/  LEA R20, R7, R18, 0x1 ;  /* 0x0000001207147211 */ /* 0x000fc400078e08ff */
[-C--:B------:R-:W-:Y:S02]  /*01b0*/  LEA.HI.X.SX32 R11, R4, R2.reuse, 0x1, P1 ;  /* 0x00000002040b7211 */ /* 0x080fe400008f0eff */
[-C--:B------:R-:W-:Y:S01]  /*01c0*/  LEA.HI.X.SX32 R13, R6, R2.reuse, 0x1, P0 ;  /* 0x00000002060d7211 */ /* 0x080fe200000f0eff */
[C---:B------:R-:W-:Y:S01]  /*01d0*/  IMAD R22, R7.reuse, 0x2, R20 ;  /* 0x0000000207167824 */ /* 0x040fe200078e0214 */
[-C--:B------:R-:W-:Y:S01]  /*01e0*/  LEA R14, P0, R18, R3.reuse, 0x1 ;  /* 0x00000003120e7211 */ /* 0x080fe200078008ff */
[----:B------:R0:W2:Y:S01]  /*01f0*/  LDG.E.U16 R5, [R10.64] ;  /* 0x000000040a057981 */ /* 0x0000a2000c1e1500 */
[-C--:B------:R-:W-:Y:S02]  /*0200*/  LEA R16, P1, R20, R3.reuse, 0x1 ;  /* 0x0000000314107211 */ /* 0x080fe400078208ff */
[-C--:B------:R-:W-:Y:S01]  /*0210*/  LEA.HI.X.SX32 R15, R18, R2.reuse, 0x1, P0 ;  /* 0x00000002120f7211 */ /* 0x080fe200000f0eff */
[----:B------:R1:W3:Y:S01]  /*0220*/  LDG.E.U16 R6, [R12.64] ;  /* 0x000000040c067981 */ /* 0x0002e2000c1e1500 */
[-C--:B------:R-:W-:Y:S01]  /*0230*/  LEA.HI.X.SX32 R17, R20, R2.reuse, 0x1, P1 ;  /* 0x0000000214117211 */ /* 0x080fe200008f0eff */
[----:B------:R-:W-:Y:S01]  /*0240*/  IMAD R20, R7, 0x2, R22 ;  /* 0x0000000207147824 */ /* 0x000fe200078e0216 */
[C---:B------:R-:W-:Y:S01]  /*0250*/  LEA R18, P0, R22.reuse, R3, 0x1 ;  /* 0x0000000316127211 */ /* 0x040fe200078008ff */
[----:B------:R4:W5:Y:S03]  /*0260*/  LDG.E.U16 R4, [R8.64] ;  /* 0x0000000408047981 */ /* 0x000966000c1e1500 */
[----:B------:R-:W-:-:S02]  /*0270*/  LEA.HI.X.SX32 R19, R22, R2, 0x1, P0 ;  /* 0x0000000216137211 */ /* 0x000fc400000f0eff */
[C---:B------:R-:W-:Y:S02]  /*0280*/  LEA R22, R7.reuse, R20, 0x1 ;  /* 0x0000001407167211 */ /* 0x040fe400078e08ff */
[CC--:B0-----:R-:W-:Y:S01]  /*0290*/  LEA R10, P0, R20.reuse, R3.reuse, 0x1 ;  /* 0x00000003140a7211 */ /* 0x0c1fe200078008ff */
[----:B------:R0:W2:Y:S02]  /*02a0*/  LDG.E.U16 R27, [R18.64] ;  /* 0x00000004121b7981 */ /* 0x0000a4000c1e1500 */
[C---:B------:R-:W-:Y:S01]  /*02b0*/  IMAD R24, R7.reuse, 0x2, R22 ;  /* 0x0000000207187824 */ /* 0x040fe200078e0216 */
[-C--:B------:R-:W-:Y:S01]  /*02c0*/  LEA.HI.X.SX32 R11, R20, R2.reuse, 0x1, P0 ;  /* 0x00000002140b7211 */ /* 0x080fe200000f0eff */
[----:B----4-:R4:W2:Y:S01]  /*02d0*/  LDG.E.U16 R9, [R14.64] ;  /* 0x000000040e097981 */ /* 0x0108a2000c1e1500 */
[-C--:B-1----:R-:W-:Y:S01]  /*02e0*/  LEA R12, P0, R22, R3.reuse, 0x1 ;  /* 0x00000003160c7211 */ /* 0x082fe200078008ff */
[----:B------:R-:W-:Y:S01]  /*02f0*/  IMAD R26, R7, 0x2, R24 ;  /* 0x00000002071a7824 */ /* 0x000fe200078e0218 */
[----:B------:R-:W-:Y:S01]  /*0300*/  LEA R20, P1, R24, R3, 0x1 ;  /* 0x0000000318147211 */ /* 0x000fe200078208ff */
[----:B------:R1:W2:Y:S01]  /*0310*/  LDG.E.U16 R8, [R16.64] ;  /* 0x0000000410087981 */ /* 0x0002a2000c1e1500 */
[----:B------:R-:W-:-:S02]  /*0320*/  LEA.HI.X.SX32 R13, R22, R2, 0x1, P0 ;  /* 0x00000002160d7211 */ /* 0x000fc400000f0eff */
[C---:B------:R-:W-:Y:S01]  /*0330*/  LEA R22, R7.reuse, R26, 0x1 ;  /* 0x0000001a07167211 */ /* 0x040fe200078e08ff */
[----:B------:R0:W2:Y:S01]  /*0340*/  LDG.E.U16 R48, [R10.64] ;  /* 0x000000040a307981 */ /* 0x0000a2000c1e1500 */
[-C--:B----4-:R-:W-:Y:S02]  /*0350*/  LEA R14, P0, R26, R3.reuse, 0x1 ;  /* 0x000000031a0e7211 */ /* 0x090fe400078008ff */
[-C--:B------:R-:W-:Y:S01]  /*0360*/  LEA.HI.X.SX32 R21, R24, R2.reuse, 0x1, P1 ;  /* 0x0000000218157211 */ /* 0x080fe200008f0eff */
[----:B------:R4:W2:Y:S01]  /*0370*/  LDG.E.U16 R29, [R12.64] ;  /* 0x000000040c1d7981 */ /* 0x0008a2000c1e1500 */
[-C--:B------:R-:W-:Y:S01]  /*0380*/  LEA.HI.X.SX32 R15, R26, R2.reuse, 0x1, P0 ;  /* 0x000000021a0f7211 */ /* 0x080fe200000f0eff */
[C---:B------:R-:W-:Y:S01]  /*0390*/  IMAD R24, R7.reuse, 0x2, R22 ;  /* 0x0000000207187824 */ /* 0x040fe200078e0216 */
[CC--:B-1----:R-:W-:Y:S01]  /*03a0*/  LEA R16, P0, R22.reuse, R3.reuse, 0x1 ;  /* 0x0000000316107211 */ /* 0x0c2fe200078008ff */
[----:B------:R1:W2:Y:S03]  /*03b0*/  LDG.E.U16 R50, [R20.64] ;  /* 0x0000000414327981 */ /* 0x0002a6000c1e1500 */
[----:B------:R-:W-:Y:S01]  /*03c0*/  LEA.HI.X.SX32 R17, R22, R2, 0x1, P0 ;  /* 0x0000000216117211 */ /* 0x000fe200000f0eff */
[C---:B------:R-:W-:Y:S01]  /*03d0*/  IMAD R22, R7.reuse, 0x2, R24 ;  /* 0x0000000207167824 */ /* 0x040fe200078e0218 */
[-C--:B0-----:R-:W-:Y:S01]  /*03e0*/  LEA R10, P0, R24, R3.reuse, 0x1 ;  /* 0x00000003180a7211 */ /* 0x081fe200078008ff */
[----:B------:R0:W2:Y:S03]  /*03f0*/  LDG.E.U16 R31, [R14.64] ;  /* 0x000000040e1f7981 */ /* 0x0000a6000c1e1500 */
[----:B------:R-:W-:Y:S01]  /*0400*/  LEA R26, R7, R22, 0x1 ;  /* 0x00000016071a7211 */ /* 0x000fe200078e08ff */
[----:B------:R0:W2:Y:S01]  /*0410*/  LDG.E.U16 R52, [R16.64] ;  /* 0x0000000410347981 */ /* 0x0000a2000c1e1500 */
[----:B------:R-:W-:-:S03]  /*0420*/  LEA R18, P1, R22, R3, 0x1 ;  /* 0x0000000316127211 */ /* 0x000fc600078208ff */
[----:B-1----:R-:W-:Y:S01]  /*0430*/  IMAD R20, R7, 0x2, R26 ;  /* 0x0000000207147824 */ /* 0x002fe200078e021a */
[----:B------:R-:W-:-:S03]  /*0440*/  LEA.HI.X.SX32 R19, R22, R2, 0x1, P1 ;  /* 0x0000000216137211 */ /* 0x000fc600008f0eff */
[C---:B------:R-:W-:Y:S01]  /*0450*/  IMAD R22, R7.reuse, 0x2, R20 ;  /* 0x0000000207167824 */ /* 0x040fe200078e0214 */
[----:B------:R-:W-:Y:S01]  /*0460*/  LEA.HI.X.SX32 R11, R24, R2, 0x1, P0 ;  /* 0x00000002180b7211 */ /* 0x000fe200000f0eff */
[----:B------:R1:W2:Y:S01]  /*0470*/  LDG.E.U16 R54, [R18.64] ;  /* 0x0000000412367981 */ /* 0x0002a2000c1e1500 */
[CC--:B----4-:R-:W-:Y:S02]  /*0480*/  LEA R12, P0, R26.reuse, R3.reuse, 0x1 ;  /* 0x000000031a0c7211 */ /* 0x0d0fe400078008ff */
[C---:B------:R-:W-:Y:S01]  /*0490*/  LEA R24, R7.reuse, R22, 0x1 ;  /* 0x0000001607187211 */ /* 0x040fe200078e08ff */
[----:B------:R4:W2:Y:S01]  /*04a0*/  LDG.E.U16 R33, [R10.64] ;  /* 0x000000040a217981 */ /* 0x0008a2000c1e1500 */
[----:B------:R-:W-:Y:S02]  /*04b0*/  LEA.HI.X.SX32 R13, R26, R2, 0x1, P0 ;  /* 0x000000021a0d7211 */ /* 0x000fe400000f0eff */
[----:B0-----:R-:W-:Y:S01]  /*04c0*/  LEA R14, P0, R20, R3, 0x1 ;  /* 0x00000003140e7211 */ /* 0x001fe200078008ff */
[----:B------:R-:W-:-:S02]  /*04d0*/  IMAD R26, R7, 0x2, R24 ;  /* 0x00000002071a7824 */ /* 0x000fc400078e0218 */
[----:B------:R0:W2:Y:S01]  /*04e0*/  LDG.E.U16 R35, [R12.64] ;  /* 0x000000040c237981 */ /* 0x0000a2000c1e1500 */
[-C--:B------:R-:W-:Y:S01]  /*04f0*/  LEA.HI.X.SX32 R15, R20, R2.reuse, 0x1, P0 ;  /* 0x00000002140f7211 */ /* 0x080fe200000f0eff */
[C---:B-1----:R-:W-:Y:S01]  /*0500*/  IMAD R18, R7.reuse, 0x2, R26 ;  /* 0x0000000207127824 */ /* 0x042fe200078e021a */
[-C--:B------:R-:W-:Y:S02]  /*0510*/  LEA R16, P0, R22, R3.reuse, 0x1 ;  /* 0x0000000316107211 */ /* 0x080fe400078008ff */
[-C--:B------:R-:W-:Y:S01]  /*0520*/  LEA R20, P1, R24, R3.reuse, 0x1 ;  /* 0x0000000318147211 */ /* 0x080fe200078208ff */
[----:B------:R1:W2:Y:S01]  /*0530*/  LDG.E.U16 R56, [R14.64] ;  /* 0x000000040e387981 */ /* 0x0002a2000c1e1500 */
[----:B------:R-:W-:Y:S02]  /*0540*/  LEA.HI.X.SX32 R17, R22, R2, 0x1, P0 ;  /* 0x0000000216117211 */ /* 0x000fe400000f0eff */
[C---:B----4-:R-:W-:Y:S02]  /*0550*/  LEA R10, P0, R26.reuse, R3, 0x1 ;  /* 0x000000031a0a7211 */ /* 0x050fe400078008ff */
[----:B------:R-:W-:Y:S01]  /*0560*/  LEA R22, R7, R18, 0x1 ;  /* 0x0000001207167211 */ /* 0x000fe200078e08ff */
[----:B------:R4:W3:Y:S01]  /*0570*/  LDG.E.U16 R37, [R16.64] ;  /* 0x0000000410257981 */ /* 0x0008e2000c1e1500 */
[----:B------:R-:W-:-:S02]  /*0580*/  LEA.HI.X.SX32 R11, R26, R2, 0x1, P0 ;  /* 0x000000021a0b7211 */ /* 0x000fc400000f0eff */
[-C--:B------:R-:W-:Y:S01]  /*0590*/  LEA.HI.X.SX32 R21, R24, R2.reuse, 0x1, P1 ;  /* 0x0000000218157211 */ /* 0x080fe200008f0eff */
[C---:B------:R-:W-:Y:S01]  /*05a0*/  IMAD R24, R7.reuse, 0x2, R22 ;  /* 0x0000000207187824 */ /* 0x040fe200078e0216 */
[CC--:B0-----:R-:W-:Y:S01]  /*05b0*/  LEA R12, P0, R18.reuse, R3.reuse, 0x1 ;  /* 0x00000003120c7211 */ /* 0x0c1fe200078008ff */
[----:B------:R0:W3:Y:S02]  /*05c0*/  LDG.E.U16 R39, [R10.64] ;  /* 0x000000040a277981 */ /* 0x0000e4000c1e1500 */
[----:B------:R-:W-:Y:S01]  /*05d0*/  IMAD R26, R7, 0x2, R24 ;  /* 0x00000002071a7824 */ /* 0x000fe200078e0218 */
[-C--:B------:R-:W-:Y:S01]  /*05e0*/  LEA.HI.X.SX32 R13, R18, R2.reuse, 0x1, P0 ;  /* 0x00000002120d7211 */ /* 0x080fe200000f0eff */
[----:B------:R0:W3:Y:S01]  /*05f0*/  LDG.E.U16 R58, [R20.64] ;  /* 0x00000004143a7981 */ /* 0x0000e2000c1e1500 */
[-C--:B-1----:R-:W-:Y:S02]  /*0600*/  LEA R14, P0, R22, R3.reuse, 0x1 ;  /* 0x00000003160e7211 */ /* 0x082fe400078008ff */
[----:B------:R-:W-:Y:S01]  /*0610*/  LEA R18, P1, R24, R3, 0x1 ;  /* 0x0000000318127211 */ /* 0x000fe200078208ff */
[----:B------:R1:W3:Y:S01]  /*0620*/  LDG.E.U16 R60, [R12.64] ;  /* 0x000000040c3c7981 */ /* 0x0002e2000c1e1500 */
[----:B------:R-:W-:-:S02]  /*0630*/  LEA.HI.X.SX32 R15, R22, R2, 0x1, P0 ;  /* 0x00000002160f7211 */ /* 0x000fc400000f0eff */
[C---:B------:R-:W-:Y:S02]  /*0640*/  LEA R22, R7.reuse, R26, 0x1 ;  /* 0x0000001a07167211 */ /* 0x040fe400078e08ff */
[-C--:B------:R-:W-:Y:S01]  /*0650*/  LEA.HI.X.SX32 R19, R24, R2.reuse, 0x1, P1 ;  /* 0x0000000218137211 */ /* 0x080fe200008f0eff */
[----:B------:R1:W3:Y:S01]  /*0660*/  LDG.E.U16 R41, [R14.64] ;  /* 0x000000040e297981 */ /* 0x0002e2000c1e1500 */
[CC--:B----4-:R-:W-:Y:S01]  /*0670*/  LEA R16, P0, R26.reuse, R3.reuse, 0x1 ;  /* 0x000000031a107211 */ /* 0x0d0fe200078008ff */
[C---:B------:R-:W-:Y:S02]  /*0680*/  IMAD R24, R7.reuse, 0x2, R22 ;  /* 0x0000000207187824 */ /* 0x040fe400078e0216 */
[----:B------:R4:W3:Y:S01]  /*0690*/  LDG.E.U16 R62, [R18.64] ;  /* 0x00000004123e7981 */ /* 0x0008e2000c1e1500 */
[----:B------:R-:W-:Y:S01]  /*06a0*/  LEA.HI.X.SX32 R17, R26, R2, 0x1, P0 ;  /* 0x000000021a117211 */ /* 0x000fe200000f0eff */
[----:B------:R-:W-:Y:S01]  /*06b0*/  IMAD R26, R7, 0x2, R24 ;  /* 0x00000002071a7824 */ /* 0x000fe200078e0218 */
[----:B0-----:R-:W-:-:S03]  /*06c0*/  LEA R10, P0, R22, R3, 0x1 ;  /* 0x00000003160a7211 */ /* 0x001fc600078008ff */
[----:B------:R0:W3:Y:S01]  /*06d0*/  LDG.E.U16 R43, [R16.64] ;  /* 0x00000004102b7981 */ /* 0x0000e2000c1e1500 */
[----:B------:R-:W-:Y:S02]  /*06e0*/  LEA.HI.X.SX32 R11, R22, R2, 0x1, P0 ;  /* 0x00000002160b7211 */ /* 0x000fe400000f0eff */
[C---:B------:R-:W-:Y:S02]  /*06f0*/  LEA R22, R7.reuse, R26, 0x1 ;  /* 0x0000001a07167211 */ /* 0x040fe400078e08ff */
[CC--:B-1----:R-:W-:Y:S01]  /*0700*/  LEA R12, P0, R24.reuse, R3.reuse, 0x1 ;  /* 0x00000003180c7211 */ /* 0x0c2fe200078008ff */
[----:B------:R1:W3:Y:S02]  /*0710*/  LDG.E.U16 R64, [R10.64] ;  /* 0x000000040a407981 */ /* 0x0002e4000c1e1500 */
[C---:B------:R-:W-:Y:S01]  /*0720*/  IMAD R28, R7.reuse, 0x2, R22 ;  /* 0x00000002071c7824 */ /* 0x040fe200078e0216 */
[-C--:B------:R-:W-:Y:S02]  /*0730*/  LEA.HI.X.SX32 R13, R24, R2.reuse, 0x1, P0 ;  /* 0x00000002180d7211 */ /* 0x080fe400000f0eff */
[-C--:B------:R-:W-:Y:S01]  /*0740*/  LEA R20, P1, R26, R3.reuse, 0x1 ;  /* 0x000000031a147211 */ /* 0x080fe200078208ff */
[----:B------:R-:W-:Y:S01]  /*0750*/  IMAD R24, R7, 0x2, R28 ;  /* 0x0000000207187824 */ /* 0x000fe200078e021c */
[----:B------:R-:W-:Y:S01]  /*0760*/  LEA R14, P0, R22, R3, 0x1 ;  /* 0x00000003160e7211 */ /* 0x000fe200078008ff */
[----:B------:R1:W3:Y:S01]  /*0770*/  LDG.E.U16 R45, [R12.64] ;  /* 0x000000040c2d7981 */ /* 0x0002e2000c1e1500 */
[----:B------:R-:W-:-:S02]  /*0780*/  LEA.HI.X.SX32 R21, R26, R2, 0x1, P1 ;  /* 0x000000021a157211 */ /* 0x000fc400008f0eff */
[C---:B------:R-:W-:Y:S02]  /*0790*/  LEA R26, R7.reuse, R24, 0x1 ;  /* 0x00000018071a7211 */ /* 0x040fe400078e08ff */
[-C--:B------:R-:W-:Y:S01]  /*07a0*/  LEA.HI.X.SX32 R15, R22, R2.reuse, 0x1, P0 ;  /* 0x00000002160f7211 */ /* 0x080fe200000f0eff */
[----:B------:R1:W3:Y:S02]  /*07b0*/  LDG.E.U16 R66, [R20.64] ;  /* 0x0000000414427981 */ /* 0x0002e4000c1e1500 */
[C---:B------:R-:W-:Y:S01]  /*07c0*/  IMAD R22, R7.reuse, 0x2, R26 ;  /* 0x0000000207167824 */ /* 0x040fe200078e021a */
[C---:B0-----:R-:W-:Y:S01]  /*07d0*/  LEA R16, P0, R28.reuse, R3, 0x1 ;  /* 0x000000031c107211 */ /* 0x041fe200078008ff */
[----:B------:R0:W3:Y:S02]  /*07e0*/  LDG.E.U16 R47, [R14.64] ;  /* 0x000000040e2f7981 */ /* 0x0000e4000c1e1500 */
[----:B------:R-:W-:Y:S01]  /*07f0*/  IMAD R30, R7, 0x2, R22 ;  /* 0x00000002071e7824 */ /* 0x000fe200078e0216 */
[----:B------:R-:W-:-:S04]  /*0800*/  LEA.HI.X.SX32 R17, R28, R2, 0x1, P0 ;  /* 0x000000021c117211 */ /* 0x000fc800000f0eff */
[C---:B------:R-:W-:Y:S01]  /*0810*/  LEA R28, R7.reuse, R30, 0x1 ;  /* 0x0000001e071c7211 */ /* 0x040fe200078e08ff */
[----:B------:R0:W3:Y:S04]  /*0820*/  LDG.E.U16 R70, [R16.64] ;  /* 0x0000000410467981 */ /* 0x0000e8000c1e1500 */
[----:B------:R-:W-:Y:S01]  /*0830*/  IMAD R32, R7, 0x2, R28 ;  /* 0x0000000207207824 */ /* 0x000fe200078e021c */
[----:B-1----:R-:W-:-:S03]  /*0840*/  LEA R10, P0, R24, R3, 0x1 ;  /* 0x00000003180a7211 */ /* 0x002fc600078008ff */
[C---:B------:R-:W-:Y:S01]  /*0850*/  IMAD R20, R7.reuse, 0x2, R32 ;  /* 0x0000000207147824 */ /* 0x040fe200078e0220 */
[----:B------:R-:W-:Y:S02]  /*0860*/  LEA.HI.X.SX32 R11, R24, R2, 0x1, P0 ;  /* 0x00000002180b7211 */ /* 0x000fe400000f0eff */
[-C--:B------:R-:W-:Y:S02]  /*0870*/  LEA R12, P0, R22, R3.reuse, 0x1 ;  /* 0x00000003160c7211 */ /* 0x080fe400078008ff */
[C---:B------:R-:W-:Y:S01]  /*0880*/  LEA R24, R7.reuse, R20, 0x1 ;  /* 0x0000001407187211 */ /* 0x040fe200078e08ff */
[----:B------:R1:W3:Y:S01]  /*0890*/  LDG.E.U16 R49, [R10.64] ;  /* 0x000000040a317981 */ /* 0x0002e2000c1e1500 */
[----:B----4-:R-:W-:Y:S02]  /*08a0*/  LEA R18, P1, R26, R3, 0x1 ;  /* 0x000000031a127211 */ /* 0x010fe400078208ff */
[-C--:B------:R-:W-:Y:S01]  /*08b0*/  LEA.HI.X.SX32 R13, R22, R2.reuse, 0x1, P0 ;  /* 0x00000002160d7211 */ /* 0x080fe200000f0eff */
[----:B------:R-:W-:Y:S01]  /*08c0*/  IMAD R22, R7, 0x2, R24 ;  /* 0x0000000207167824 */ /* 0x000fe200078e0218 */
[----:B------:R-:W-:-:S02]  /*08d0*/  LEA.HI.X.SX32 R19, R26, R2, 0x1, P1 ;  /* 0x000000021a137211 */ /* 0x000fc400008f0eff */
[CC--:B0-----:R-:W-:Y:S01]  /*08e0*/  LEA R14, P0, R30.reuse, R3.reuse, 0x1 ;  /* 0x000000031e0e7211 */ /* 0x0c1fe200078008ff */
[C---:B------:R-:W-:Y:S01]  /*08f0*/  IMAD R26, R7.reuse, 0x2, R22 ;  /* 0x00000002071a7824 */ /* 0x040fe200078e0216 */
[----:B------:R0:W4:Y:S02]  /*0900*/  LDG.E.U16 R51, [R12.64] ;  /* 0x000000040c337981 */ /* 0x000124000c1e1500 */
[----:B------:R-:W-:Y:S02]  /*0910*/  LEA.HI.X.SX32 R15, R30, R2, 0x1, P0 ;  /* 0x000000021e0f7211 */ /* 0x000fe400000f0eff */
[-C--:B------:R-:W-:Y:S01]  /*0920*/  LEA R16, P0, R28, R3.reuse, 0x1 ;  /* 0x000000031c107211 */ /* 0x080fe200078008ff */
[----:B------:R0:W4:Y:S01]  /*0930*/  LDG.E.U16 R72, [R18.64] ;  /* 0x0000000412487981 */ /* 0x000122000c1e1500 */
[C---:B------:R-:W-:Y:S02]  /*0940*/  LEA R30, R7.reuse, R26, 0x1 ;  /* 0x0000001a071e7211 */ /* 0x040fe400078e08ff */
[----:B-1----:R-:W-:Y:S01]  /*0950*/  LEA R10, P1, R32, R3, 0x1 ;  /* 0x00000003200a7211 */ /* 0x002fe200078208ff */
[----:B------:R1:W4:Y:S01]  /*0960*/  LDG.E.U16 R74, [R14.64] ;  /* 0x000000040e4a7981 */ /* 0x000322000c1e1500 */
[-C--:B------:R-:W-:Y:S01]  /*0970*/  LEA.HI.X.SX32 R17, R28, R2.reuse, 0x1, P0 ;  /* 0x000000021c117211 */ /* 0x080fe200000f0eff */
[----:B------:R-:W-:Y:S01]  /*0980*/  IMAD R28, R7, 0x2, R30 ;  /* 0x00000002071c7824 */ /* 0x000fe200078e021e */
[----:B------:R-:W-:-:S02]  /*0990*/  LEA.HI.X.SX32 R11, R32, R2, 0x1, P1 ;  /* 0x00000002200b7211 */ /* 0x000fc400008f0eff */
[CC--:B0-----:R-:W-:Y:S01]  /*09a0*/  LEA R18, P0, R20.reuse, R3.reuse, 0x1 ;  /* 0x0000000314127211 */ /* 0x0c1fe200078008ff */
[C---:B------:R-:W-:Y:S02]  /*09b0*/  IMAD R32, R7.reuse, 0x2, R28 ;  /* 0x0000000207207824 */ /* 0x040fe400078e021c */
[----:B------:R0:W4:Y:S01]  /*09c0*/  LDG.E.U16 R76, [R10.64] ;  /* 0x000000040a4c7981 */ /* 0x000122000c1e1500 */
[----:B------:R-:W-:Y:S02]  /*09d0*/  LEA.HI.X.SX32 R19, R20, R2, 0x1, P0 ;  /* 0x0000000214137211 */ /* 0x000fe400000f0eff */
[CC--:B------:R-:W-:Y:S01]  /*09e0*/  LEA R12, P0, R24.reuse, R3.reuse, 0x1 ;  /* 0x00000003180c7211 */ /* 0x0c0fe200078008ff */
[----:B------:R0:W4:Y:S01]  /*09f0*/  LDG.E.U16 R53, [R16.64] ;  /* 0x0000000410357981 */ /* 0x000122000c1e1500 */
[C---:B------:R-:W-:Y:S02]  /*0a00*/  LEA R34, R7.reuse, R32, 0x1 ;  /* 0x0000002007227211 */ /* 0x040fe400078e08ff */
[-C--:B------:R-:W-:Y:S01]  /*0a10*/  LEA.HI.X.SX32 R13, R24, R2.reuse, 0x1, P0 ;  /* 0x00000002180d7211 */ /* 0x080fe200000f0eff */
[----:B------:R0:W4:Y:S02]  /*0a20*/  LDG.E.U16 R55, [R18.64] ;  /* 0x0000000412377981 */ /* 0x000124000c1e1500 */
[C---:B------:R-:W-:Y:S01]  /*0a30*/  IMAD R24, R7.reuse, 0x2, R34 ;  /* 0x0000000207187824 */ /* 0x040fe200078e0222 */
[C---:B-1----:R-:W-:Y:S01]  /*0a40*/  LEA R14, P0, R22.reuse, R3, 0x1 ;  /* 0x00000003160e7211 */ /* 0x042fe200078008ff */
[----:B------:R1:W4:Y:S02]  /*0a50*/  LDG.E.U16 R78, [R12.64] ;  /* 0x000000040c4e7981 */ /* 0x000324000c1e1500 */
[----:B------:R-:W-:Y:S01]  /*0a60*/  IMAD R36, R7, 0x2, R24 ;  /* 0x0000000207247824 */ /* 0x000fe200078e0218 */
[----:B------:R-:W-:-:S02]  /*0a70*/  LEA.HI.X.SX32 R15, R22, R2, 0x1, P0 ;  /* 0x00000002160f7211 */ /* 0x000fc400000f0eff */
[CC--:B------:R-:W-:Y:S02]  /*0a80*/  LEA R20, P1, R26.reuse, R3.reuse, 0x1 ;  /* 0x000000031a147211 */ /* 0x0c0fe400078208ff */
[C---:B------:R-:W-:Y:S01]  /*0a90*/  LEA R22, R7.reuse, R36, 0x1 ;  /* 0x0000002407167211 */ /* 0x040fe200078e08ff */
[----:B------:R1:W4:Y:S01]  /*0aa0*/  LDG.E.U16 R57, [R14.64] ;  /* 0x000000040e397981 */ /* 0x000322000c1e1500 */
[-C--:B------:R-:W-:Y:S02]  /*0ab0*/  LEA.HI.X.SX32 R21, R26, R2.reuse, 0x1, P1 ;  /* 0x000000021a157211 */ /* 0x080fe400008f0eff */
[-C--:B0-----:R-:W-:Y:S01]  /*0ac0*/  LEA R10, P0, R30, R3.reuse, 0x1 ;  /* 0x000000031e0a7211 */ /* 0x081fe200078008ff */
[C---:B------:R-:W-:Y:S01]  /*0ad0*/  IMAD R26, R7.reuse, 0x2, R22 ;  /* 0x00000002071a7824 */ /* 0x040fe200078e0216 */
[-C--:B------:R-:W-:Y:S01]  /*0ae0*/  LEA R18, P1, R34, R3.reuse, 0x1 ;  /* 0x0000000322127211 */ /* 0x080fe200078208ff */
[----:B------:R0:W4:Y:S01]  /*0af0*/  LDG.E.U16 R80, [R20.64] ;  /* 0x0000000414507981 */ /* 0x000122000c1e1500 */
[----:B------:R-:W-:Y:S01]  /*0b00*/  LEA.HI.X.SX32 R11, R30, R2, 0x1, P0 ;  /* 0x000000021e0b7211 */ /* 0x000fe200000f0eff */
[----:B------:R-:W-:Y:S01]  /*0b10*/  IMAD R30, R7, 0x2, R26 ;  /* 0x00000002071e7824 */ /* 0x000fe200078e021a */
[----:B------:R-:W-:-:S02]  /*0b20*/  LEA R16, P0, R28, R3, 0x1 ;  /* 0x000000031c107211 */ /* 0x000fc400078008ff */
[----:B------:R-:W-:Y:S01]  /*0b30*/  LEA.HI.X.SX32 R19, R34, R2, 0x1, P1 ;  /* 0x0000000222137211 */ /* 0x000fe200008f0eff */
        /* <DEDUP_REMOVED lines=8> */
[----:B------:R-:W-:-:S04]  /*0bc0*/  LEA.HI.X.SX32 R13, R32, R2, 0x1, P0 ;  /* 0x00000002200d7211 */ /* 0x000fc800000f0eff */
[C---:B------:R-:W-:Y:S01]  /*0bd0*/  LEA R32, R7.reuse, R40, 0x1 ;  /* 0x0000002807207211 */ /* 0x040fe200078e08ff */
[----:B------:R0:W4:Y:S04]  /*0be0*/  LDG.E.U16 R61, [R12.64] ;  /* 0x000000040c3d7981 */ /* 0x000128000c1e1500 */
[----:B------:R-:W-:Y:S01]  /*0bf0*/  IMAD R34, R7, 0x2, R32 ;  /* 0x0000000207227824 */ /* 0x000fe200078e0220 */
[----:B------:R-:W-:-:S03]  /*0c00*/  LEA R14, P0, R24, R3, 0x1 ;  /* 0x00000003180e7211 */ /* 0x000fc600078008ff */
[C---:B------:R-:W-:Y:S01]  /*0c10*/  IMAD R42, R7.reuse, 0x2, R34 ;  /* 0x00000002072a7824 */ /* 0x040fe200078e0222 */
[----:B------:R-:W-:Y:S02]  /*0c20*/  LEA.HI.X.SX32 R15, R24, R2, 0x1, P0 ;  /* 0x00000002180f7211 */ /* 0x000fe400000f0eff */
[C---:B0-----:R-:W-:Y:S02]  /*0c30*/  LEA R10, P0, R36.reuse, R3, 0x1 ;  /* 0x00000003240a7211 */ /* 0x041fe400078008ff */
[----:B------:R-:W-:Y:S01]  /*0c40*/  LEA R24, R7, R42, 0x1 ;  /* 0x0000002a07187211 */ /* 0x000fe200078e08ff */
[----:B------:R0:W4:Y:S01]  /*0c50*/  LDG.E.U16 R63, [R14.64] ;  /* 0x000000040e3f7981 */ /* 0x000122000c1e1500 */
[----:B------:R-:W-:-:S03]  /*0c60*/  LEA.HI.X.SX32 R11, R36, R2, 0x1, P0 ;  /* 0x00000002240b7211 */ /* 0x000fc600000f0eff */
[C---:B------:R-:W-:Y:S01]  /*0c70*/  IMAD R36, R7.reuse, 0x2, R24 ;  /* 0x0000000207247824 */ /* 0x040fe200078e0218 */
[-C--:B-1----:R-:W-:Y:S01]  /*0c80*/  LEA R16, P0, R22, R3.reuse, 0x1 ;  /* 0x0000000316107211 */ /* 0x082fe200078008ff */
[----:B------:R1:W4:Y:S01]  /*0c90*/  LDG.E.U16 R86, [R10.64] ;  /* 0x000000040a567981 */ /* 0x000322000c1e1500 */
[-C--:B------:R-:W-:Y:S01]  /*0ca0*/  LEA R12, P1, R26, R3.reuse, 0x1 ;  /* 0x000000031a0c7211 */ /* 0x080fe200078208ff */
[C---:B------:R-:W-:Y:S01]  /*0cb0*/  IMAD R44, R7.reuse, 0x2, R36 ;  /* 0x00000002072c7824 */ /* 0x040fe200078e0224 */
[-C--:B------:R-:W-:Y:S02]  /*0cc0*/  LEA.HI.X.SX32 R17, R22, R2.reuse, 0x1, P0 ;  /* 0x0000000216117211 */ /* 0x080fe400000f0eff */
[----:B------:R-:W-:Y:S02]  /*0cd0*/  LEA.HI.X.SX32 R13, R26, R2, 0x1, P1 ;  /* 0x000000021a0d7211 */ /* 0x000fe400008f0eff */
[----:B------:R-:W-:Y:S01]  /*0ce0*/  LEA R18, P0, R30, R3, 0x1 ;  /* 0x000000031e127211 */ /* 0x000fe200078008ff */
[----:B------:R1:W4:Y:S01]  /*0cf0*/  LDG.E.U16 R65, [R16.64] ;  /* 0x0000000410417981 */ /* 0x000322000c1e1500 */
[----:B------:R-:W-:-:S02]  /*0d00*/  LEA R26, R7, R44, 0x1 ;  /* 0x0000002c071a7211 */ /* 0x000fc400078e08ff */
[-C--:B------:R-:W-:Y:S01]  /*0d10*/  LEA.HI.X.SX32 R19, R30, R2.reuse, 0x1, P0 ;  /* 0x000000021e137211 */ /* 0x080fe200000f0eff */
[----:B------:R1:W4:Y:S01]  /*0d20*/  LDG.E.U16 R88, [R12.64] ;  /* 0x000000040c587981 */ /* 0x000322000c1e1500 */
[-C--:B0-----:R-:W-:Y:S01]  /*0d30*/  LEA R14, P0, R38, R3.reuse, 0x1 ;  /* 0x00000003260e7211 */ /* 0x081fe200078008ff */
[C---:B------:R-:W-:Y:S01]  /*0d40*/  IMAD R30, R7.reuse, 0x2, R26 ;  /* 0x00000002071e7824 */ /* 0x040fe200078e021a */
[-C--:B------:R-:W-:Y:S01]  /*0d50*/  LEA R20, P1, R24, R3.reuse, 0x1 ;  /* 0x0000000318147211 */ /* 0x080fe200078208ff */
[----:B------:R0:W4:Y:S01]  /*0d60*/  LDG.E.U16 R67, [R18.64] ;  /* 0x0000000412437981 */ /* 0x000122000c1e1500 */
[-C--:B------:R-:W-:Y:S01]  /*0d70*/  LEA.HI.X.SX32 R15, R38, R2.reuse, 0x1, P0 ;  /* 0x00000002260f7211 */ /* 0x080fe200000f0eff */
[C---:B------:R-:W-:Y:S01]  /*0d80*/  IMAD R38, R7.reuse, 0x2, R30 ;  /* 0x0000000207267824 */ /* 0x040fe200078e021e */
[----:B-1----:R-:W-:Y:S02]  /*0d90*/  LEA R10, P0, R40, R3, 0x1 ;  /* 0x00000003280a7211 */ /* 0x002fe400078008ff */
[----:B------:R-:W-:Y:S01]  /*0da0*/  LEA.HI.X.SX32 R21, R24, R2, 0x1, P1 ;  /* 0x0000000218157211 */ /* 0x000fe200008f0eff */
[----:B------:R1:W4:Y:S01]  /*0db0*/  LDG.E.U16 R90, [R14.64] ;  /* 0x000000040e5a7981 */ /* 0x000322000c1e1500 */
[----:B------:R-:W-:-:S02]  /*0dc0*/  LEA R46, R7, R38, 0x1 ;  /* 0x00000026072e7211 */ /* 0x000fc400078e08ff */
[-C--:B------:R-:W-:Y:S01]  /*0dd0*/  LEA.HI.X.SX32 R11, R40, R2.reuse, 0x1, P0 ;  /* 0x00000002280b7211 */ /* 0x080fe200000f0eff */
[----:B------:R0:W4:Y:S02]  /*0de0*/  LDG.E.U16 R94, [R20.64] ;  /* 0x00000004145e7981 */ /* 0x000124000c1e1500 */
[C---:B------:R-:W-:Y:S01]  /*0df0*/  IMAD R40, R7.reuse, 0x2, R46 ;  /* 0x0000000207287824 */ /* 0x040fe200078e022e */
[CC--:B------:R-:W-:Y:S01]  /*0e00*/  LEA R22, P0, R30.reuse, R3.reuse, 0x1 ;  /* 0x000000031e167211 */ /* 0x0c0fe200078008ff */
[----:B------:R1:W4:Y:S02]  /*0e10*/  LDG.E.U16 R92, [R10.64] ;  /* 0x000000040a5c7981 */ /* 0x000324000c1e1500 */
[----:B------:R-:W-:Y:S01]  /*0e20*/  IMAD R24, R7, 0x2, R40 ;  /* 0x0000000207187824 */ /* 0x000fe200078e0228 */
[----:B------:R-:W-:Y:S02]  /*0e30*/  LEA.HI.X.SX32 R23, R30, R2, 0x1, P0 ;  /* 0x000000021e177211 */ /* 0x000fe400000f0eff */
[----:B------:R-:W-:-:S02]  /*0e40*/  LEA R12, P0, R32, R3, 0x1 ;  /* 0x00000003200c7211 */ /* 0x000fc400078008ff */
[-C--:B0-----:R-:W-:Y:S01]  /*0e50*/  LEA R18, P1, R24, R3.reuse, 0x1 ;  /* 0x0000000318127211 */ /* 0x081fe200078208ff */
[----:B------:R0:W4:Y:S01]  /*0e60*/  LDG.E.U16 R96, [R22.64] ;  /* 0x0000000416607981 */ /* 0x000122000c1e1500 */
[-C--:B------:R-:W-:Y:S02]  /*0e70*/  LEA.HI.X.SX32 R13, R32, R2.reuse, 0x1, P0 ;  /* 0x00000002200d7211 */ /* 0x080fe400000f0eff */
[----:B------:R-:W-:Y:S02]  /*0e80*/  LEA.HI.X.SX32 R19, R24, R2, 0x1, P1 ;  /* 0x0000000218137211 */ /* 0x000fe400008f0eff */
[-C--:B------:R-:W-:Y:S01]  /*0e90*/  LEA R16, P1, R36, R3.reuse, 0x1 ;  /* 0x0000000324107211 */ /* 0x080fe200078208ff */
[----:B------:R0:W4:Y:S01]  /*0ea0*/  LDG.E.U16 R69, [R12.64] ;  /* 0x000000040c457981 */ /* 0x000122000c1e1500 */
[----:B-1----:R-:W-:Y:S02]  /*0eb0*/  LEA R10, P0, R38, R3, 0x1 ;  /* 0x00000003260a7211 */ /* 0x002fe400078008ff */
[----:B------:R-:W-:Y:S01]  /*0ec0*/  LEA R30, R7, R24, 0x1 ;  /* 0x00000018071e7211 */ /* 0x000fe200078e08ff */
[----:B------:R1:W4:Y:S01]  /*0ed0*/  LDG.E.U16 R98, [R18.64] ;  /* 0x0000000412627981 */ /* 0x000322000c1e1500 */
[----:B------:R-:W-:-:S02]  /*0ee0*/  LEA.HI.X.SX32 R17, R36, R2, 0x1, P1 ;  /* 0x0000000224117211 */ /* 0x000fc400008f0eff */
[-C--:B------:R-:W-:Y:S02]  /*0ef0*/  LEA.HI.X.SX32 R11, R38, R2.reuse, 0x1, P0 ;  /* 0x00000002260b7211 */ /* 0x080fe400000f0eff */
[-C--:B------:R-:W-:Y:S01]  /*0f00*/  LEA R24, P1, R30, R3.reuse, 0x1 ;  /* 0x000000031e187211 */ /* 0x080fe200078208ff */
[----:B------:R0:W4:Y:S01]  /*0f10*/  LDG.E.U16 R71, [R16.64] ;  /* 0x0000000410477981 */ /* 0x000122000c1e1500 */
[-C--:B------:R-:W-:Y:S02]  /*0f20*/  LEA R14, P0, R34, R3.reuse, 0x1 ;  /* 0x00000003220e7211 */ /* 0x080fe400078008ff */
[-C--:B------:R-:W-:Y:S01]  /*0f30*/  LEA.HI.X.SX32 R25, R30, R2.reuse, 0x1, P1 ;  /* 0x000000021e197211 */ /* 0x080fe200008f0eff */
[----:B------:R-:W-:Y:S01]  /*0f40*/  IMAD R30, R7, 0x2, R30 ;  /* 0x00000002071e7824 */ /* 0x000fe200078e021e */
[----:B------:R-:W-:Y:S01]  /*0f50*/  LEA.HI.X.SX32 R15, R34, R2, 0x1, P0 ;  /* 0x00000002220f7211 */ /* 0x000fe200000f0eff */
[----:B------:R5:W4:Y:S01]  /*0f60*/  LDG.E.U16 R73, [R10.64] ;  /* 0x000000040a497981 */ /* 0x000b22000c1e1500 */
[----:B-1----:R-:W-:-:S02]  /*0f70*/  LEA R18, P1, R44, R3, 0x1 ;  /* 0x000000032c127211 */ /* 0x002fc400078208ff */
[-C--:B------:R-:W-:Y:S01]  /*0f80*/  LEA R20, P0, R46, R3.reuse, 0x1 ;  /* 0x000000032e147211 */ /* 0x080fe200078008ff */
[----:B------:R1:W4:Y:S01]  /*0f90*/  LDG.E.U16 R32, [R14.64] ;  /* 0x000000040e207981 */ /* 0x000322000c1e1500 */
[-C--:B------:R-:W-:Y:S02]  /*0fa0*/  LEA.HI.X.SX32 R19, R44, R2.reuse, 0x1, P1 ;  /* 0x000000022c137211 */ /* 0x080fe400008f0eff */
[-C--:B------:R-:W-:Y:S01]  /*0fb0*/  LEA.HI.X.SX32 R21, R46, R2.reuse, 0x1, P0 ;  /* 0x000000022e157211 */ /* 0x080fe200000f0eff */
[----:B------:R-:W4:Y:S01]  /*0fc0*/  LDG.E.U16 R25, [R24.64] ;  /* 0x0000000418197981 */ /* 0x000f22000c1e1500 */
[-C--:B0-----:R-:W-:Y:S02]  /*0fd0*/  LEA R22, P1, R30, R3.reuse, 0x1 ;  /* 0x000000031e167211 */ /* 0x081fe400078208ff */
[----:B-----5:R-:W-:Y:S01]  /*0fe0*/  LEA R10, P0, R28, R3, 0x1 ;  /* 0x000000031c0a7211 */ /* 0x020fe200078008ff */
[----:B------:R-:W-:Y:S01]  /*0ff0*/  IMAD R7, R7, 0x2, R30 ;  /* 0x0000000207077824 */ /* 0x000fe200078e021e */
[-C--:B------:R-:W-:Y:S01]  /*1000*/  LEA.HI.X.SX32 R23, R30, R2.reuse, 0x1, P1 ;  /* 0x000000021e177211 */ /* 0x080fe200008f0eff */
[----:B------:R0:W5:Y:S01]  /*1010*/  LDG.E.U16 R34, [R18.64] ;  /* 0x0000000412227981 */ /* 0x000162000c1e1500 */
[----:B------:R-:W-:-:S02]  /*1020*/  LEA.HI.X.SX32 R11, R28, R2, 0x1, P0 ;  /* 0x000000021c0b7211 */ /* 0x000fc400000f0eff */
[-C--:B------:R-:W-:Y:S01]  /*1030*/  LEA R12, P0, R42, R3.reuse, 0x1 ;  /* 0x000000032a0c7211 */ /* 0x080fe200078008ff */
[----:B------:R-:W5:Y:S01]  /*1040*/  LDG.E.U16 R20, [R20.64] ;  /* 0x0000000414147981 */ /* 0x000f62000c1e1500 */
[-C--:B-1----:R-:W-:Y:S02]  /*1050*/  LEA R14, P1, R26, R3.reuse, 0x1 ;  /* 0x000000031a0e7211 */ /* 0x082fe400078208ff */
[-C--:B------:R-:W-:Y:S01]  /*1060*/  LEA.HI.X.SX32 R13, R42, R2.reuse, 0x1, P0 ;  /* 0x000000022a0d7211 */ /* 0x080fe200000f0eff */
[----:B------:R-:W5:Y:S01]  /*1070*/  LDG.E.U16 R22, [R22.64] ;  /* 0x0000000416167981 */ /* 0x000f62000c1e1500 */
[----:B------:R-:W-:Y:S02]  /*1080*/  LEA.HI.X.SX32 R15, R26, R2, 0x1, P1 ;  /* 0x000000021a0f7211 */ /* 0x000fe400008f0eff */
[-C--:B------:R-:W-:Y:S01]  /*1090*/  LEA R16, P0, R40, R3.reuse, 0x1 ;  /* 0x0000000328107211 */ /* 0x080fe200078008ff */
[----:B------:R-:W5:Y:S01]  /*10a0*/  LDG.E.U16 R11, [R10.64] ;  /* 0x000000040a0b7981 */ /* 0x000f62000c1e1500 */
[----:B0-----:R-:W-:-:S02]  /*10b0*/  LEA R18, P1, R7, R3, 0x1 ;  /* 0x0000000307127211 */ /* 0x001fc400078208ff */
[-C--:B------:R-:W-:Y:S01]  /*10c0*/  LEA.HI.X.SX32 R17, R40, R2.reuse, 0x1, P0 ;  /* 0x0000000228117211 */ /* 0x080fe200000f0eff */
[----:B------:R-:W5:Y:S01]  /*10d0*/  LDG.E.U16 R13, [R12.64] ;  /* 0x000000040c0d7981 */ /* 0x000f62000c1e1500 */
[----:B------:R-:W-:-:S03]  /*10e0*/  LEA.HI.X.SX32 R19, R7, R2, 0x1, P1 ;  /* 0x0000000207137211 */ /* 0x000fc600008f0eff */
[----:B------:R-:W5:Y:S04]  /*10f0*/  LDG.E.U16 R15, [R14.64] ;  /* 0x000000040e0f7981 */ /* 0x000f68000c1e1500 */
[----:B------:R-:W5:Y:S04]  /*1100*/  LDG.E.U16 R17, [R16.64] ;  /* 0x0000000410117981 */ /* 0x000f68000c1e1500 */
[----:B------:R-:W5:Y:S01]  /*1110*/  LDG.E.U16 R19, [R18.64] ;  /* 0x0000000412137981 */ /* 0x000f62000c1e1500 */
[----:B------:R-:W-:Y:S02]  /*1120*/  SHF.R.S32.HI R121, RZ, 0x7, R0 ;  /* 0x00000007ff797819 */ /* 0x000fe40000011400 */
[----:B------:R-:W-:-:S02]  /*1130*/  SHF.L.U32 R2, R68, 0x1, RZ ;  /* 0x0000000144027819 */ /* 0x000fc400000006ff */
[----:B------:R-:W-:-:S04]  /*1140*/  SGXT R121, R121, 0x1 ;  /* 0x000000017979781a */ /* 0x000fc80000000200 */
[----:B------:R-:W-:Y:S01]  /*1150*/  LOP3.LUT R121, R2, 0x110, R121, 0x78, !PT ;  /* 0x0000011002797812 */ /* 0x000fe200078e7879 */
[----:B------:R-:W-:-:S05]  /*1160*/  IMAD.MOV.U32 R2, RZ, RZ, 0x1 ;  /* 0x00000001ff027424 */ /* 0x000fca00078e00ff */
[----:B------:R-:W-:Y:S02]  /*1170*/  ISETP.LE.AND P0, PT, R2, c[0x0][0x1d0], PT ;  /* 0x0000740002007a0c */ /* 0x000fe40003f03270 */
[C---:B------:R-:W-:Y:S02]  /*1180*/  LOP3.LUT R122, R121.reuse, 0x20, RZ, 0x3c, !PT ;  /* 0x00000020797a7812 */ /* 0x040fe400078e3cff */
[C---:B------:R-:W-:Y:S02]  /*1190*/  LOP3.LUT R123, R121.reuse, 0x40, RZ, 0x3c, !PT ;  /* 0x00000040797b7812 */ /* 0x040fe400078e3cff */
[----:B------:R-:W-:Y:S01]  /*11a0*/  LOP3.LUT R124, R121, 0x60, RZ, 0x3c, !PT ;  /* 0x00000060797c7812 */ /* 0x000fe200078e3cff */
[----:B------:R-:W-:Y:S04]  /*11b0*/  STS.U16 [R121], R4 ;  /* 0x0000000479007388 */ /* 0x000fe80000000400 */
[----:B--2---:R-:W-:Y:S04]  /*11c0*/  STS.U16 [R121+0x800], R8 ;  /* 0x0008000879007388 */ /* 0x004fe80000000400 */
[----:B------:R-:W-:Y:S04]  /*11d0*/  STS.U16 [R121+0x1000], R50 ;  /* 0x0010003279007388 */ /* 0x000fe80000000400 */
[----:B------:R-:W-:Y:S04]  /*11e0*/  STS.U16 [R121+0x1800], R54 ;  /* 0x0018003679007388 */ /* 0x000fe80000000400 */
[----:B---3--:R-:W-:Y:S01]  /*11f0*/  STS.U16 [R121+0x2000], R58 ;  /* 0x0020003a79007388 */ /* 0x008fe20000000400 */
[----:B------:R-:W-:Y:S01]  /*1200*/  IMAD.MOV.U32 R2, RZ, RZ, -0x800000 ;  /* 0xff800000ff027424 */ /* 0x000fe200078e00ff */
[----:B------:R-:W-:Y:S01]  /*1210*/  MOV R128, 0x3f800000 ;  /* 0x3f80000000807802 */ /* 0x000fe20000000f00 */
[----:B------:R-:W-:Y:S01]  /*1220*/  IMAD.MOV.U32 R136, RZ, RZ, 0x3f800000 ;  /* 0x3f800000ff887424 */ /* 0x000fe200078e00ff */
[----:B------:R-:W-:Y:S01]  /*1230*/  SHF.L.U32 R129, R0, 0x1, RZ ;  /* 0x0000000100817819 */ /* 0x000fe200000006ff */
[----:B------:R-:W-:-:S02]  /*1240*/  IMAD.MOV.U32 R3, RZ, RZ, -0x800000 ;  /* 0xff800000ff037424 */ /* 0x000fc400078e00ff */
[----:B------:R-:W-:Y:S01]  /*1250*/  IMAD.SHL.U32 R130, R0, 0x20, RZ ;  /* 0x0000002000827824 */ /* 0x000fe200078e00ff */
[----:B------:R-:W-:Y:S04]  /*1260*/  STS.U16 [R121+0x2800], R62 ;  /* 0x0028003e79007388 */ /* 0x000fe80000000400 */
[----:B------:R-:W-:Y:S04]  /*1270*/  STS.U16 [R121+0x3000], R66 ;  /* 0x0030004279007388 */ /* 0x000fe80000000400 */
[----:B----4-:R-:W-:Y:S04]  /*1280*/  STS.U16 [R121+0x3800], R72 ;  /* 0x0038004879007388 */ /* 0x010fe80000000400 */
[----:B------:R-:W-:Y:S04]  /*1290*/  STS.U16 [R121+0x4000], R76 ;  /* 0x0040004c79007388 */ /* 0x000fe80000000400 */
[----:B------:R-:W-:Y:S04]  /*12a0*/  STS.U16 [R121+0x4800], R80 ;  /* 0x0048005079007388 */ /* 0x000fe80000000400 */
[----:B------:R-:W-:Y:S04]  /*12b0*/  STS.U16 [R121+0x5000], R84 ;  /* 0x0050005479007388 */ /* 0x000fe80000000400 */
[----:B------:R-:W-:Y:S04]  /*12c0*/  STS.U16 [R121+0x5800], R88 ;  /* 0x0058005879007388 */ /* 0x000fe80000000400 */
[----:B------:R-:W-:Y:S04]  /*12d0*/  STS.U16 [R121+0x6800], R94 ;  /* 0x0068005e79007388 */ /* 0x000fe80000000400 */
[----:B------:R-:W-:Y:S04]  /*12e0*/  STS.U16 [R121+0x6000], R92 ;  /* 0x0060005c79007388 */ /* 0x000fe80000000400 */
[----:B------:R-:W-:Y:S04]  /*12f0*/  STS.U16 [R121+0x7000], R96 ;  /* 0x0070006079007388 */ /* 0x000fe80000000400 */
[----:B------:R-:W-:Y:S04]  /*1300*/  STS.U16 [R121+0x7800], R98 ;  /* 0x0078006279007388 */ /* 0x000fe80000000400 */
[----:B------:R0:W-:Y:S04]  /*1310*/  STS.U16 [R122+0x200], R5 ;  /* 0x000200057a007388 */ /* 0x0001e80000000400 */
[----:B------:R1:W-:Y:S04]  /*1320*/  STS.U16 [R122+0xa00], R27 ;  /* 0x000a001b7a007388 */ /* 0x0003e80000000400 */
[----:B------:R2:W-:Y:S04]  /*1330*/  STS.U16 [R122+0x1200], R31 ;  /* 0x0012001f7a007388 */ /* 0x0005e80000000400 */
[----:B------:R-:W-:Y:S01]  /*1340*/  STS.U16 [R122+0x1a00], R35 ;  /* 0x001a00237a007388 */ /* 0x000fe20000000400 */
[----:B0-----:R-:W-:-:S03]  /*1350*/  CS2R R4, SRZ ;  /* 0x0000000000047805 */ /* 0x001fc6000001ff00 */
[----:B------:R0:W-:Y:S01]  /*1360*/  STS.U16 [R122+0x2200], R39 ;  /* 0x002200277a007388 */ /* 0x0001e20000000400 */
[----:B-1----:R-:W-:-:S03]  /*1370*/  CS2R R26, SRZ ;  /* 0x00000000001a7805 */ /* 0x002fc6000001ff00 */
[----:B------:R1:W-:Y:S01]  /*1380*/  STS.U16 [R122+0x2a00], R43 ;  /* 0x002a002b7a007388 */ /* 0x0003e20000000400 */
[----:B--2---:R-:W-:-:S03]  /*1390*/  CS2R R30, SRZ ;  /* 0x00000000001e7805 */ /* 0x004fc6000001ff00 */
[----:B------:R2:W-:Y:S04]  /*13a0*/  STS.U16 [R122+0x3200], R47 ;  /* 0x0032002f7a007388 */ /* 0x0005e80000000400 */
[----:B------:R3:W-:Y:S01]  /*13b0*/  STS.U16 [R122+0x3a00], R51 ;  /* 0x003a00337a007388 */ /* 0x0007e20000000400 */
[----:B0-----:R-:W-:-:S03]  /*13c0*/  CS2R R38, SRZ ;  /* 0x0000000000267805 */ /* 0x001fc6000001ff00 */
[----:B------:R0:W-:Y:S01]  /*13d0*/  STS.U16 [R122+0x4200], R55 ;  /* 0x004200377a007388 */ /* 0x0001e20000000400 */
[----:B-1----:R-:W-:-:S03]  /*13e0*/  CS2R R42, SRZ ;  /* 0x00000000002a7805 */ /* 0x002fc6000001ff00 */
[----:B------:R1:W-:Y:S01]  /*13f0*/  STS.U16 [R122+0x4a00], R59 ;  /* 0x004a003b7a007388 */ /* 0x0003e20000000400 */
[----:B--2---:R-:W-:-:S03]  /*1400*/  CS2R R46, SRZ ;  /* 0x00000000002e7805 */ /* 0x004fc6000001ff00 */
[----:B------:R2:W-:Y:S01]  /*1410*/  STS.U16 [R122+0x5200], R63 ;  /* 0x0052003f7a007388 */ /* 0x0005e20000000400 */
[----:B---3--:R-:W-:-:S03]  /*1420*/  CS2R R50, SRZ ;  /* 0x0000000000327805 */ /* 0x008fc6000001ff00 */
[----:B------:R3:W-:Y:S01]  /*1430*/  STS.U16 [R122+0x5a00], R67 ;  /* 0x005a00437a007388 */ /* 0x0007e20000000400 */
[----:B0-----:R-:W-:-:S03]  /*1440*/  CS2R R54, SRZ ;  /* 0x0000000000367805 */ /* 0x001fc6000001ff00 */
[----:B------:R-:W-:Y:S01]  /*1450*/  STS.U16 [R122+0x6200], R69 ;  /* 0x006200457a007388 */ /* 0x000fe20000000400 */
[----:B-1----:R-:W-:-:S03]  /*1460*/  CS2R R58, SRZ ;  /* 0x00000000003a7805 */ /* 0x002fc6000001ff00 */
[----:B------:R-:W-:Y:S01]  /*1470*/  STS.U16 [R122+0x6a00], R71 ;  /* 0x006a00477a007388 */ /* 0x000fe20000000400 */
[----:B--2---:R-:W-:-:S03]  /*1480*/  CS2R R62, SRZ ;  /* 0x00000000003e7805 */ /* 0x004fc6000001ff00 */
[----:B------:R-:W-:Y:S01]  /*1490*/  STS.U16 [R122+0x7200], R73 ;  /* 0x007200497a007388 */ /* 0x000fe20000000400 */
[----:B---3--:R-:W-:-:S03]  /*14a0*/  CS2R R66, SRZ ;  /* 0x0000000000427805 */ /* 0x008fc6000001ff00 */
[----:B------:R0:W-:Y:S04]  /*14b0*/  STS.U16 [R122+0x7a00], R25 ;  /* 0x007a00197a007388 */ /* 0x0001e80000000400 */
[----:B------:R1:W-:Y:S04]  /*14c0*/  STS.U16 [R123+0x400], R6 ;  /* 0x000400067b007388 */ /* 0x0003e80000000400 */
[----:B------:R-:W-:Y:S01]  /*14d0*/  STS.U16 [R123+0xc00], R48 ;  /* 0x000c00307b007388 */ /* 0x000fe20000000400 */
[----:B0-----:R-:W-:-:S03]  /*14e0*/  CS2R R24, SRZ ;  /* 0x0000000000187805 */ /* 0x001fc6000001ff00 */
[----:B------:R-:W-:Y:S01]  /*14f0*/  STS.U16 [R123+0x1400], R52 ;  /* 0x001400347b007388 */ /* 0x000fe20000000400 */
[----:B-1----:R-:W-:-:S03]  /*1500*/  CS2R R6, SRZ ;  /* 0x0000000000067805 */ /* 0x002fc6000001ff00 */
        /* <DEDUP_REMOVED lines=10> */
[----:B-----5:R0:W-:Y:S04]  /*15b0*/  STS.U16 [R123+0x6c00], R34 ;  /* 0x006c00227b007388 */ /* 0x0201e80000000400 */
        /* <DEDUP_REMOVED lines=34> */
[----:B-1----:R-:W-:Y:S01]  /*17e0*/  CS2R R14, SRZ ;  /* 0x00000000000e7805 */ /* 0x002fe2000001ff00 */
[----:B--2---:R-:W-:Y:S01]  /*17f0*/  CS2R R16, SRZ ;  /* 0x0000000000107805 */ /* 0x004fe2000001ff00 */
[----:B0-----:R-:W-:Y:S01]  /*1800*/  CS2R R18, SRZ ;  /* 0x0000000000127805 */ /* 0x001fe2000001ff00 */
[----:B------:R-:W-:Y:S05]  /*1810*/  @!P0 BRA `(.L_x_0) ;  /* 0x0000188000008947 */ /* 0x000fea0003800000 */
[----:B------:R-:W-:Y:S01]  /*1820*/  IMAD R68, R68, c[0x0][0x1a8], RZ ;  /* 0x00006a0044447a24 */ /* 0x000fe200078e02ff */
[----:B------:R-:W-:Y:S01]  /*1830*/  LOP3.LUT R6, R0, 0xf, RZ, 0xc0, !PT ;  /* 0x0000000f00067812 */ /* 0x000fe200078ec0ff */
[----:B------:R-:W-:Y:S01]  /*1840*/  IMAD R2, R118, c[0x0][0x1a0], RZ ;  /* 0x0000680076027a24 */ /* 0x000fe200078e02ff */
[----:B------:R-:W-:Y:S01]  /*1850*/  MOV R17, c[0x0][0x1a4] ;  /* 0x0000690000117a02 */ /* 0x000fe20000000f00 */
[C---:B------:R-:W-:Y:S01]  /*1860*/  IMAD.SHL.U32 R5, R68.reuse, 0x2, RZ ;  /* 0x0000000244057824 */ /* 0x040fe200078e00ff */
[----:B------:R-:W-:Y:S01]  /*1870*/  MOV R16, c[0x0][0x1b8] ;  /* 0x00006e0000107a02 */ /* 0x000fe20000000f00 */
[----:B------:R-:W-:Y:S01]  /*1880*/  IMAD.HI R7, R68, 0x2, RZ ;  /* 0x0000000244077827 */ /* 0x000fe200078e02ff */
[C---:B------:R-:W-:Y:S01]  /*1890*/  SHF.L.U32 R4, R2.reuse, 0x1, RZ ;  /* 0x0000000102047819 */ /* 0x040fe200000006ff */
[----:B------:R-:W-:Y:S01]  /*18a0*/  CS2R R18, SRZ ;  /* 0x0000000000127805 */ /* 0x000fe2000001ff00 */
[----:B------:R-:W-:Y:S01]  /*18b0*/  SHF.R.S32.HI R66, RZ, 0x6, R0 ;  /* 0x00000006ff427819 */ /* 0x000fe20000011400 */
[----:B------:R-:W-:Y:S01]  /*18c0*/  IMAD.HI R2, R2, 0x2, RZ ;  /* 0x0000000202027827 */ /* 0x000fe200078e02ff */
[----:B------:R-:W-:Y:S01]  /*18d0*/  IADD3 R100, P0, P1, R5, c[0x0][0x168], R4 ;  /* 0x00005a0005647a10 */ /* 0x000fe2000791e004 */
[----:B------:R-:W-:Y:S01]  /*18e0*/  CS2R R20, SRZ ;  /* 0x0000000000147805 */ /* 0x000fe2000001ff00 */
[----:B------:R-:W-:Y:S01]  /*18f0*/  SGXT R66, R66, 0x1 ;  /* 0x000000014242781a */ /* 0x000fe20000000200 */
[----:B------:R-:W-:Y:S01]  /*1900*/  IMAD R3, R118, c[0x0][0x1b0], RZ ;  /* 0x00006c0076037a24 */ /* 0x000fe200078e02ff */
[----:B------:R-:W-:Y:S01]  /*1910*/  IADD3.X R14, R7, c[0x0][0x16c], R2, P0, P1 ;  /* 0x00005b00070e7a10 */ /* 0x000fe200007e2402 */
[----:B------:R-:W-:Y:S01]  /*1920*/  IMAD R8, R6, c[0x0][0x1b4], RZ ;  /* 0x00006d0006087a24 */ /* 0x000fe200078e02ff */
[----:B------:R-:W-:Y:S01]  /*1930*/  SHF.R.S32.HI R7, RZ, 0x2, R0 ;  /* 0x00000002ff077819 */ /* 0x000fe20000011400 */
[----:B------:R-:W-:Y:S01]  /*1940*/  IMAD.SHL.U32 R4, R3, 0x2, RZ ;  /* 0x0000000203047824 */ /* 0x000fe200078e00ff */
[----:B------:R-:W-:Y:S01]  /*1950*/  LOP3.LUT R2, R0, 0x7, RZ, 0xc0, !PT ;  /* 0x0000000700027812 */ /* 0x000fe200078ec0ff */
[----:B------:R-:W-:Y:S01]  /*1960*/  IMAD.SHL.U32 R5, R8, 0x2, RZ ;  /* 0x0000000208057824 */ /* 0x000fe200078e00ff */
[----:B------:R-:W-:Y:S01]  /*1970*/  SGXT R7, R7, 0x1 ;  /* 0x000000010707781a */ /* 0x000fe20000000200 */
[----:B------:R-:W-:Y:S01]  /*1980*/  IMAD R6, R120, c[0x0][0x1a4], RZ ;  /* 0x0000690078067a24 */ /* 0x000fe200078e02ff */
[----:B------:R-:W-:Y:S01]  /*1990*/  LOP3.LUT R68, R66, 0x90, RZ, 0xc0, !PT ;  /* 0x0000009042447812 */ /* 0x000fe200078ec0ff */
[----:B------:R-:W-:Y:S01]  /*19a0*/  IMAD R134, R2, 0x110, RZ ;  /* 0x0000011002867824 */ /* 0x000fe200078e02ff */
[----:B------:R-:W-:Y:S01]  /*19b0*/  IADD3 R117, P0, P1, R5, c[0x0][0x170], R4 ;  /* 0x00005c0005757a10 */ /* 0x000fe2000791e004 */
[----:B------:R-:W-:Y:S01]  /*19c0*/  IMAD.HI R3, R3, 0x2, RZ ;  /* 0x0000000203037827 */ /* 0x000fe200078e02ff */
[----:B------:R-:W-:Y:S01]  /*19d0*/  LOP3.LUT R5, R129, 0x10, RZ, 0xc0, !PT ;  /* 0x0000001081057812 */ /* 0x000fe200078ec0ff */
[----:B------:R-:W-:Y:S01]  /*19e0*/  CS2R R22, SRZ ;  /* 0x0000000000167805 */ /* 0x000fe2000001ff00 */
[----:B------:R-:W-:Y:S01]  /*19f0*/  LOP3.LUT R7, R7, 0x90, RZ, 0xc0, !PT ;  /* 0x0000009007077812 */ /* 0x000fe200078ec0ff */
[----:B------:R-:W-:Y:S01]  /*1a00*/  IMAD.HI R8, R8, 0x2, RZ ;  /* 0x0000000208087827 */ /* 0x000fe200078e02ff */
[----:B------:R-:W-:Y:S01]  /*1a10*/  LOP3.LUT R4, R0, 0x10, RZ, 0xc0, !PT ;  /* 0x0000001000047812 */ /* 0x000fe200078ec0ff */
[----:B------:R-:W-:Y:S01]  /*1a20*/  CS2R R24, SRZ ;  /* 0x0000000000187805 */ /* 0x000fe2000001ff00 */
[----:B------:R-:W-:Y:S01]  /*1a30*/  LOP3.LUT R5, R5, 0xe0, R0, 0xf8, !PT ;  /* 0x000000e005057812 */ /* 0x000fe200078ef800 */
[----:B------:R-:W-:Y:S01]  /*1a40*/  IMAD.MOV.U32 R128, RZ, RZ, 0x3f800000 ;  /* 0x3f800000ff807424 */ /* 0x000fe200078e00ff */
[----:B------:R-:W-:Y:S01]  /*1a50*/  LOP3.LUT R10, R7, 0x60, R130, 0xf8, !PT ;  /* 0x00000060070a7812 */ /* 0x000fe200078ef882 */
[----:B------:R-:W-:Y:S01]  /*1a60*/  IMAD.SHL.U32 R131, R4, 0x80, RZ ;  /* 0x0000008004837824 */ /* 0x000fe200078e00ff */
[C---:B------:R-:W-:Y:S01]  /*1a70*/  LEA R7, R17.reuse, R6, 0x1 ;  /* 0x0000000611077211 */ /* 0x040fe200078e08ff */
[----:B------:R-:W-:Y:S01]  /*1a80*/  IMAD.MOV.U32 R133, RZ, RZ, RZ ;  /* 0x000000ffff857224 */ /* 0x000fe200078e00ff */
[----:B------:R-:W-:Y:S01]  /*1a90*/  LOP3.LUT R2, R134, R5, RZ, 0x3c, !PT ;  /* 0x0000000586027212 */ /* 0x000fe200078e3cff */
[----:B------:R-:W-:Y:S01]  /*1aa0*/  IMAD R5, R4, -0x70, R131 ;  /* 0xffffff9004057824 */ /* 0x000fe200078e0283 */
[----:B------:R-:W-:Y:S01]  /*1ab0*/  IADD3.X R15, R8, c[0x0][0x174], R3, P0, P1 ;  /* 0x00005d00080f7a10 */ /* 0x000fe200007e2403 */
[----:B------:R-:W-:Y:S01]  /*1ac0*/  IMAD R8, R17, 0x2, R7 ;  /* 0x0000000211087824 */ /* 0x000fe200078e0207 */
[----:B------:R-:W-:Y:S01]  /*1ad0*/  LOP3.LUT R10, R10, 0x10, R129, 0x78, !PT ;  /* 0x000000100a0a7812 */ /* 0x000fe200078e7881 */
[----:B------:R-:W-:Y:S01]  /*1ae0*/  IMAD.IADD R131, R131, 0x1, R2 ;  /* 0x0000000183837824 */ /* 0x000fe200078e0202 */
[----:B------:R-:W-:Y:S01]  /*1af0*/  SHF.R.U32.HI R2, RZ, 0x4, R0 ;  /* 0x00000004ff027819 */ /* 0x000fe20000011600 */
[C---:B------:R-:W-:Y:S01]  /*1b00*/  IMAD R9, R17.reuse, 0x2, R8 ;  /* 0x0000000211097824 */ /* 0x040fe200078e0208 */
[-C--:B------:R-:W-:Y:S01]  /*1b10*/  LEA R90, P2, R8, R100.reuse, 0x1 ;  /* 0x00000064085a7211 */ /* 0x080fe200078408ff */
[----:B------:R-:W-:Y:S01]  /*1b20*/  IMAD.IADD R132, R10, 0x1, R5 ;  /* 0x000000010a847824 */ /* 0x000fe200078e0205 */
[----:B------:R-:W-:Y:S01]  /*1b30*/  SGXT.U32 R2, R2, 0x4 ;  /* 0x000000040202781a */ /* 0x000fe20000000000 */
[----:B------:R-:W-:Y:S01]  /*1b40*/  IMAD R10, R17, 0x2, R9 ;  /* 0x00000002110a7824 */ /* 0x000fe200078e0209 */
[----:B------:R-:W-:Y:S01]  /*1b50*/  LEA R88, P1, R7, R100, 0x1 ;  /* 0x0000006407587211 */ /* 0x000fe200078208ff */
[----:B------:R-:W-:Y:S01]  /*1b60*/  IMAD.MOV.U32 R125, RZ, RZ, RZ ;  /* 0x000000ffff7d7224 */ /* 0x000fe200078e00ff */
[----:B------:R-:W-:Y:S01]  /*1b70*/  LEA.HI.X.SX32 R91, R8, R14, 0x1, P2 ;  /* 0x0000000e085b7211 */ /* 0x000fe200010f0eff */
[----:B------:R-:W-:Y:S01]  /*1b80*/  IMAD R12, R2, c[0x0][0x1b8], RZ ;  /* 0x00006e00020c7a24 */ /* 0x000fe200078e02ff */
[----:B------:R-:W-:Y:S01]  /*1b90*/  LEA R2, P0, R6, R100, 0x1 ;  /* 0x0000006406027211 */ /* 0x000fe200078008ff */
[----:B------:R-:W-:Y:S01]  /*1ba0*/  IMAD.MOV.U32 R136, RZ, RZ, 0x3f800000 ;  /* 0x3f800000ff887424 */ /* 0x000fe200078e00ff */
[C---:B------:R-:W-:Y:S01]  /*1bb0*/  LEA R11, R17.reuse, R10, 0x1 ;  /* 0x0000000a110b7211 */ /* 0x040fe200078e08ff */
[----:B------:R-:W-:Y:S01]  /*1bc0*/  IMAD R13, R16, 0x10, R12 ;  /* 0x00000010100d7824 */ /* 0x000fe200078e020c */
[-C--:B------:R-:W-:Y:S01]  /*1bd0*/  LEA.HI.X.SX32 R3, R6, R14.reuse, 0x1, P0 ;  /* 0x0000000e06037211 */ /* 0x080fe200000f0eff */
[----:B------:R-:W-:Y:S01]  /*1be0*/  IMAD.MOV.U32 R127, RZ, RZ, RZ ;  /* 0x000000ffff7f7224 */ /* 0x000fe200078e00ff */
[C---:B------:R-:W-:Y:S01]  /*1bf0*/  LEA.HI R4, R0.reuse, 0x30, RZ, 0x1c ;  /* 0x0000003000047811 */ /* 0x040fe200078fe0ff */
[----:B------:R-:W-:Y:S01]  /*1c00*/  IMAD R6, R17, 0x2, R11 ;  /* 0x0000000211067824 */ /* 0x000fe200078e020b */
[----:B------:R-:W-:Y:S01]  /*1c10*/  LEA.HI.X.SX32 R89, R7, R14, 0x1, P1 ;  /* 0x0000000e07597211 */ /* 0x000fe200008f0eff */
[----:B------:R-:W-:Y:S01]  /*1c20*/  CS2R R26, SRZ ;  /* 0x00000000001a7805 */ /* 0x000fe2000001ff00 */
[----:B------:R-:W-:Y:S01]  /*1c30*/  LEA.HI R5, R0, 0x70, RZ, 0x1c ;  /* 0x0000007000057811 */ /* 0x000fe200078fe0ff */
[----:B------:R-:W-:Y:S01]  /*1c40*/  CS2R R28, SRZ ;  /* 0x00000000001c7805 */ /* 0x000fe2000001ff00 */
[CC--:B------:R-:W-:Y:S01]  /*1c50*/  LEA R98, P2, R6.reuse, R100.reuse, 0x1 ;  /* 0x0000006406627211 */ /* 0x0c0fe200078408ff */
[----:B------:R-:W-:Y:S01]  /*1c60*/  CS2R R30, SRZ ;  /* 0x00000000001e7805 */ /* 0x000fe2000001ff00 */
[----:B------:R-:W-:Y:S01]  /*1c70*/  LEA R92, P0, R9, R100, 0x1 ;  /* 0x00000064095c7211 */ /* 0x000fe200078008ff */
[----:B------:R-:W-:Y:S01]  /*1c80*/  IMAD R8, R5, c[0x0][0x1b8], RZ ;  /* 0x00006e0005087a24 */ /* 0x000fe200078e02ff */
[----:B------:R-:W-:Y:S01]  /*1c90*/  LEA R7, R17, R6, 0x1 ;  /* 0x0000000611077211 */ /* 0x000fe200078e08ff */
[----:B------:R-:W-:Y:S01]  /*1ca0*/  CS2R R32, SRZ ;  /* 0x0000000000207805 */ /* 0x000fe2000001ff00 */
[-C--:B------:R-:W-:Y:S01]  /*1cb0*/  LEA.HI.X.SX32 R99, R6, R14.reuse, 0x1, P2 ;  /* 0x0000000e06637211 */ /* 0x080fe200010f0eff */
[----:B------:R-:W-:Y:S01]  /*1cc0*/  IMAD R6, R4, c[0x0][0x1b8], RZ ;  /* 0x00006e0004067a24 */ /* 0x000fe200078e02ff */
[----:B------:R-:W-:Y:S01]  /*1cd0*/  LEA.HI.X.SX32 R93, R9, R14, 0x1, P0 ;  /* 0x0000000e095d7211 */ /* 0x000fe200000f0eff */
[----:B------:R-:W-:Y:S01]  /*1ce0*/  IMAD R4, R16, 0x10, R13 ;  /* 0x0000001010047824 */ /* 0x000fe200078e020d */
[-C--:B------:R-:W-:Y:S01]  /*1cf0*/  LEA R94, P0, R10, R100.reuse, 0x1 ;  /* 0x000000640a5e7211 */ /* 0x080fe200078008ff */
[----:B------:R-:W-:Y:S01]  /*1d00*/  CS2R R34, SRZ ;  /* 0x0000000000227805 */ /* 0x000fe2000001ff00 */
[-C--:B------:R-:W-:Y:S01]  /*1d10*/  LEA R96, P1, R11, R100.reuse, 0x1 ;  /* 0x000000640b607211 */ /* 0x080fe200078208ff */
[----:B------:R-:W-:Y:S01]  /*1d20*/  IMAD R5, R16, 0x20, R4 ;  /* 0x0000002010057824 */ /* 0x000fe200078e0204 */
[C---:B------:R-:W-:Y:S01]  /*1d30*/  LEA R100, P3, R7.reuse, R100, 0x1 ;  /* 0x0000006407647211 */ /* 0x040fe200078608ff */
[----:B------:R-:W-:Y:S01]  /*1d40*/  CS2R R36, SRZ ;  /* 0x0000000000247805 */ /* 0x000fe2000001ff00 */
[----:B------:R-:W-:Y:S01]  /*1d50*/  LEA R106, P2, R6, R117, 0x1 ;  /* 0x00000075066a7211 */ /* 0x000fe200078408ff */
[----:B------:R-:W-:Y:S01]  /*1d60*/  CS2R R38, SRZ ;  /* 0x0000000000267805 */ /* 0x000fe2000001ff00 */
[-C--:B------:R-:W-:Y:S01]  /*1d70*/  LEA.HI.X.SX32 R101, R7, R14.reuse, 0x1, P3 ;  /* 0x0000000e07657211 */ /* 0x080fe200018f0eff */
[----:B------:R-:W-:Y:S01]  /*1d80*/  CS2R R40, SRZ ;  /* 0x0000000000287805 */ /* 0x000fe2000001ff00 */
[----:B------:R-:W-:Y:S01]  /*1d90*/  LEA R7, R16, R5, 0x4 ;  /* 0x0000000510077211 */ /* 0x000fe200078e20ff */
[----:B------:R-:W-:Y:S01]  /*1da0*/  CS2R R42, SRZ ;  /* 0x00000000002a7805 */ /* 0x000fe2000001ff00 */
[-C--:B------:R-:W-:Y:S01]  /*1db0*/  LEA.HI.X.SX32 R95, R10, R14.reuse, 0x1, P0 ;  /* 0x0000000e0a5f7211 */ /* 0x080fe200000f0eff */
[----:B------:R-:W-:Y:S01]  /*1dc0*/  CS2R R44, SRZ ;  /* 0x00000000002c7805 */ /* 0x000fe2000001ff00 */
[----:B------:R-:W-:Y:S01]  /*1dd0*/  LEA.HI.X.SX32 R97, R11, R14, 0x1, P1 ;  /* 0x0000000e0b617211 */ /* 0x000fe200008f0eff */
[----:B------:R-:W-:Y:S01]  /*1de0*/  CS2R R46, SRZ ;  /* 0x00000000002e7805 */ /* 0x000fe2000001ff00 */
[----:B------:R-:W-:Y:S01]  /*1df0*/  LEA.HI.X.SX32 R107, R6, R15, 0x1, P2 ;  /* 0x0000000f066b7211 */ /* 0x000fe200010f0eff */
[----:B------:R-:W-:Y:S01]  /*1e00*/  IMAD R6, R16, 0x10, R7 ;  /* 0x0000001010067824 */ /* 0x000fe200078e0207 */
[-C--:B------:R-:W-:Y:S01]  /*1e10*/  LEA R102, P0, R12, R117.reuse, 0x1 ;  /* 0x000000750c667211 */ /* 0x080fe200078008ff */
[----:B------:R-:W-:Y:S01]  /*1e20*/  CS2R R10, SRZ ;  /* 0x00000000000a7805 */ /* 0x000fe2000001ff00 */
[CC--:B------:R-:W-:Y:S01]  /*1e30*/  LEA R104, P1, R13.reuse, R117.reuse, 0x1 ;  /* 0x000000750d687211 */ /* 0x0c0fe200078208ff */
[----:B------:R-:W-:Y:S01]  /*1e40*/  CS2R R16, SRZ ;  /* 0x0000000000107805 */ /* 0x000fe2000001ff00 */
[----:B------:R-:W-:Y:S01]  /*1e50*/  LEA R108, P3, R8, R117, 0x1 ;  /* 0x00000075086c7211 */ /* 0x000fe200078608ff */
[----:B------:R-:W-:Y:S01]  /*1e60*/  CS2R R48, SRZ ;  /* 0x0000000000307805 */ /* 0x000fe2000001ff00 */
[-C--:B------:R-:W-:Y:S01]  /*1e70*/  LEA.HI.X.SX32 R103, R12, R15.reuse, 0x1, P0 ;  /* 0x0000000f0c677211 */ /* 0x080fe200000f0eff */
[----:B------:R-:W-:Y:S01]  /*1e80*/  CS2R R50, SRZ ;  /* 0x0000000000327805 */ /* 0x000fe2000001ff00 */
[-C--:B------:R-:W-:Y:S01]  /*1e90*/  LEA.HI.X.SX32 R105, R13, R15.reuse, 0x1, P1 ;  /* 0x0000000f0d697211 */ /* 0x080fe200008f0eff */
[----:B------:R-:W-:Y:S01]  /*1ea0*/  CS2R R52, SRZ ;  /* 0x0000000000347805 */ /* 0x000fe2000001ff00 */
[----:B------:R-:W-:Y:S01]  /*1eb0*/  LEA.HI.X.SX32 R109, R8, R15, 0x1, P3 ;  /* 0x0000000f086d7211 */ /* 0x000fe200018f0eff */
[----:B------:R-:W-:Y:S01]  /*1ec0*/  CS2R R12, SRZ ;  /* 0x00000000000c7805 */ /* 0x000fe2000001ff00 */
[-C--:B------:R-:W-:Y:S01]  /*1ed0*/  LEA R110, P0, R4, R117.reuse, 0x1 ;  /* 0x00000075046e7211 */ /* 0x080fe200078008ff */
[----:B------:R-:W-:Y:S01]  /*1ee0*/  CS2R R8, SRZ ;  /* 0x0000000000087805 */ /* 0x000fe2000001ff00 */
[-C--:B------:R-:W-:Y:S01]  /*1ef0*/  LEA R112, P1, R5, R117.reuse, 0x1 ;  /* 0x0000007505707211 */ /* 0x080fe200078208ff */
[----:B------:R-:W-:Y:S01]  /*1f00*/  CS2R R54, SRZ ;  /* 0x0000000000367805 */ /* 0x000fe2000001ff00 */
[-C--:B------:R-:W-:Y:S01]  /*1f10*/  LEA R114, P2, R7, R117.reuse, 0x1 ;  /* 0x0000007507727211 */ /* 0x080fe200078408ff */
[----:B------:R-:W-:Y:S01]  /*1f20*/  CS2R R56, SRZ ;  /* 0x0000000000387805 */ /* 0x000fe2000001ff00 */
[----:B------:R-:W-:Y:S01]  /*1f30*/  LEA R116, P3, R6, R117, 0x1 ;  /* 0x0000007506747211 */ /* 0x000fe200078608ff */
[----:B------:R-:W-:Y:S01]  /*1f40*/  CS2R R58, SRZ ;  /* 0x00000000003a7805 */ /* 0x000fe2000001ff00 */
[--C-:B------:R-:W-:Y:S01]  /*1f50*/  LOP3.LUT R134, R134, 0x30, R129.reuse, 0x78, !PT ;  /* 0x0000003086867812 */ /* 0x100fe200078e7881 */
[----:B------:R-:W-:Y:S01]  /*1f60*/  CS2R R60, SRZ ;  /* 0x00000000003c7805 */ /* 0x000fe2000001ff00 */
[-C--:B------:R-:W-:Y:S01]  /*1f70*/  LEA.HI.X.SX32 R111, R4, R15.reuse, 0x1, P0 ;  /* 0x0000000f046f7211 */ /* 0x080fe200000f0eff */
[----:B------:R-:W-:Y:S01]  /*1f80*/  CS2R R62, SRZ ;  /* 0x00000000003e7805 */ /* 0x000fe2000001ff00 */
[-C--:B------:R-:W-:Y:S01]  /*1f90*/  LEA.HI.X.SX32 R113, R5, R15.reuse, 0x1, P1 ;  /* 0x0000000f05717211 */ /* 0x080fe200008f0eff */
[----:B------:R-:W-:Y:S01]  /*1fa0*/  CS2R R64, SRZ ;  /* 0x0000000000407805 */ /* 0x000fe2000001ff00 */
[-C--:B------:R-:W-:Y:S01]  /*1fb0*/  LEA.HI.X.SX32 R115, R7, R15.reuse, 0x1, P2 ;  /* 0x0000000f07737211 */ /* 0x080fe200010f0eff */
[----:B------:R-:W-:Y:S01]  /*1fc0*/  CS2R R4, SRZ ;  /* 0x0000000000047805 */ /* 0x000fe2000001ff00 */
[----:B------:R-:W-:Y:S01]  /*1fd0*/  LEA.HI.X.SX32 R117, R6, R15, 0x1, P3 ;  /* 0x0000000f06757211 */ /* 0x000fe200018f0eff */
[----:B------:R-:W-:Y:S01]  /*1fe0*/  CS2R R66, SRZ ;  /* 0x0000000000427805 */ /* 0x000fe2000001ff00 */
[----:B------:R-:W-:Y:S01]  /*1ff0*/  MOV R138, 0xff800000 ;  /* 0xff800000008a7802 */ /* 0x000fe20000000f00 */
[----:B------:R-:W-:Y:S01]  /*2000*/  CS2R R6, SRZ ;  /* 0x0000000000067805 */ /* 0x000fe2000001ff00 */
[----:B------:R-:W-:Y:S01]  /*2010*/  MOV R137, 0xff800000 ;  /* 0xff80000000897802 */ /* 0x000fe20000000f00 */
[----:B------:R-:W-:Y:S01]  /*2020*/  CS2R R14, SRZ ;  /* 0x00000000000e7805 */ /* 0x000fe2000001ff00 */
[----:B------:R-:W-:-:S02]  /*2030*/  LOP3.LUT R135, R68, 0x17e, R129, 0x78, !PT ;  /* 0x0000017e44877812 */ /* 0x000fc400078e7881 */
[----:B------:R-:W-:Y:S02]  /*2040*/  LOP3.LUT R126, R134, 0x40, RZ, 0x3c, !PT ;  /* 0x00000040867e7812 */ /* 0x000fe400078e3cff */
.L_x_1:
[----:B------:R-:W-:-:S04]  /*2050*/  IMAD.WIDE R68, R133, 0x2, R2 ;  /* 0x0000000285447825 */ /* 0x000fc800078e0202 */
[C---:B------:R-:W-:Y:S02]  /*2060*/  IMAD.WIDE R76, R133.reuse, 0x2, R94 ;  /* 0x00000002854c7825 */ /* 0x040fe400078e025e */
[----:B------:R-:W2:Y:S02]  /*2070*/  LDG.E.U16 R68, [R68.64] ;  /* 0x0000000444447981 */ /* 0x000ea4000c1e1500 */
[C---:B------:R-:W-:Y:S02]  /*2080*/  IMAD.WIDE R70, R133.reuse, 0x2, R88 ;  /* 0x0000000285467825 */ /* 0x040fe400078e0258 */
[----:B------:R-:W3:Y:S02]  /*2090*/  LDG.E.U16 R76, [R76.64] ;  /* 0x000000044c4c7981 */ /* 0x000ee4000c1e1500 */
[C---:B------:R-:W-:Y:S02]  /*20a0*/  IMAD.WIDE R78, R133.reuse, 0x2, R96 ;  /* 0x00000002854e7825 */ /* 0x040fe400078e0260 */
[----:B------:R-:W4:Y:S02]  /*20b0*/  LDG.E.U16 R71, [R70.64] ;  /* 0x0000000446477981 */ /* 0x000f24000c1e1500 */
[----:B------:R-:W-:-:S02]  /*20c0*/  IMAD.WIDE R72, R133, 0x2, R90 ;  /* 0x0000000285487825 */ /* 0x000fc400078e025a */
[----:B------:R-:W5:Y:S02]  /*20d0*/  LDG.E.U16 R79, [R78.64] ;  /* 0x000000044e4f7981 */ /* 0x000f64000c1e1500 */
[C---:B------:R-:W-:Y:S02]  /*20e0*/  IMAD.WIDE R80, R133.reuse, 0x2, R98 ;  /* 0x0000000285507825 */ /* 0x040fe400078e0262 */
[----:B------:R-:W5:Y:S02]  /*20f0*/  LDG.E.U16 R72, [R72.64] ;  /* 0x0000000448487981 */ /* 0x000f64000c1e1500 */
[C---:B------:R-:W-:Y:S02]  /*2100*/  IMAD.WIDE R74, R133.reuse, 0x2, R92 ;  /* 0x00000002854a7825 */ /* 0x040fe400078e025c */
[----:B------:R-:W5:Y:S02]  /*2110*/  LDG.E.U16 R150, [R80.64] ;  /* 0x0000000450967981 */ /* 0x000f64000c1e1500 */
[----:B------:R-:W-:-:S02]  /*2120*/  IMAD.WIDE R82, R133, 0x2, R100 ;  /* 0x0000000285527825 */ /* 0x000fc400078e0264 */
[----:B------:R-:W5:Y:S04]  /*2130*/  LDG.E.U16 R75, [R74.64] ;  /* 0x000000044a4b7981 */ /* 0x000f68000c1e1500 */
[----:B------:R-:W5:Y:S04]  /*2140*/  LDG.E.U16 R139, [R82.64] ;  /* 0x00000004528b7981 */ /* 0x000f68000c1e1500 */
[----:B------:R-:W-:Y:S01]  /*2150*/  BAR.SYNC.DEFER_BLOCKING 0x0 ;  /* 0x0000000000007b1d */ /* 0x000fe20000010000 */
[----:B------:R-:W-:-:S04]  /*2160*/  IMAD.WIDE R148, R125, 0x2, R102 ;  /* 0x000000027d947825 */ /* 0x000fc800078e0266 */
[----:B------:R-:W-:-:S04]  /*2170*/  IMAD.WIDE R152, R125, 0x2, R110 ;  /* 0x000000027d987825 */ /* 0x000fc800078e026e */
[----:B------:R-:W-:-:S04]  /*2180*/  IMAD.WIDE R154, R125, 0x2, R106 ;  /* 0x000000027d9a7825 */ /* 0x000fc800078e026a */
[----:B------:R-:W-:-:S04]  /*2190*/  IMAD.WIDE R156, R125, 0x2, R112 ;  /* 0x000000027d9c7825 */ /* 0x000fc800078e0270 */
[----:B------:R-:W-:-:S04]  /*21a0*/  IMAD.WIDE R158, R125, 0x2, R114 ;  /* 0x000000027d9e7825 */ /* 0x000fc800078e0272 */
[----:B------:R-:W-:-:S04]  /*21b0*/  IMAD.WIDE R160, R125, 0x2, R116 ;  /* 0x000000027da07825 */ /* 0x000fc800078e0274 */
[C---:B------:R-:W-:Y:S01]  /*21c0*/  IMAD.WIDE R162, R125.reuse, 0x2, R108 ;  /* 0x000000027da27825 */ /* 0x040fe200078e026c */
[----:B--2---:R-:W-:Y:S04]  /*21d0*/  STS.U16 [R121+0x8000], R68 ;  /* 0x0080004479007388 */ /* 0x004fe80000000400 */
[----:B---3--:R-:W-:Y:S04]  /*21e0*/  STS.U16 [R121+0x8800], R76 ;  /* 0x0088004c79007388 */ /* 0x008fe80000000400 */
[----:B----4-:R-:W-:Y:S04]  /*21f0*/  STS.U16 [R122+0x8200], R71 ;  /* 0x008200477a007388 */ /* 0x010fe80000000400 */
[----:B-----5:R-:W-:Y:S04]  /*2200*/  STS.U16 [R122+0x8a00], R79 ;  /* 0x008a004f7a007388 */ /* 0x020fe80000000400 */
[----:B------:R-:W-:Y:S04]  /*2210*/  STS.U16 [R123+0x8400], R72 ;  /* 0x008400487b007388 */ /* 0x000fe80000000400 */
[----:B------:R0:W-:Y:S04]  /*2220*/  STS.U16 [R123+0x8c00], R150 ;  /* 0x008c00967b007388 */ /* 0x0001e80000000400 */
[----:B------:R-:W-:Y:S04]  /*2230*/  STS.U16 [R124+0x8600], R75 ;  /* 0x0086004b7c007388 */ /* 0x000fe80000000400 */
[----:B------:R-:W-:Y:S04]  /*2240*/  STS.U16 [R124+0x8e00], R139 ;  /* 0x008e008b7c007388 */ /* 0x000fe80000000400 */
[----:B------:R-:W-:Y:S01]  /*2250*/  BAR.SYNC.DEFER_BLOCKING 0x0 ;  /* 0x0000000000007b1d */ /* 0x000fe20000010000 */
[----:B0-----:R-:W-:-:S05]  /*2260*/  IMAD.WIDE R150, R125, 0x2, R104 ;  /* 0x000000027d967825 */ /* 0x001fca00078e0268 */
[----:B------:R-:W-:Y:S04]  /*2270*/  LDSM.16.MT88.4 R140, [R131] ;  /* 0x00000000838c783b */ /* 0x000fe80000004200 */
[----:B------:R-:W0:Y:S04]  /*2280*/  LDSM.16.M88.4 R144, [R134+0x8000] ;  /* 0x008000008690783b */ /* 0x000e280000000200 */
[----:B------:R-:W1:Y:S04]  /*2290*/  LDSM.16.M88.4 R80, [R134+0x8800] ;  /* 0x008800008650783b */ /* 0x000e680000000200 */
[----:B------:R-:W2:Y:S04]  /*22a0*/  LDG.E.U16 R148, [R148.64] ;  /* 0x0000000494947981 */ /* 0x000ea8000c1e1500 */
[----:B------:R-:W3:Y:S04]  /*22b0*/  LDG.E.U16 R150, [R150.64] ;  /* 0x0000000496967981 */ /* 0x000ee8000c1e1500 */
[----:B------:R-:W4:Y:S04]  /*22c0*/  LDG.E.U16 R152, [R152.64] ;  /* 0x0000000498987981 */ /* 0x000f28000c1e1500 */
[----:B------:R-:W5:Y:S04]  /*22d0*/  LDG.E.U16 R154, [R154.64] ;  /* 0x000000049a9a7981 */ /* 0x000f68000c1e1500 */
[----:B------:R-:W2:Y:S04]  /*22e0*/  LDG.E.U16 R156, [R156.64] ;  /* 0x000000049c9c7981 */ /* 0x000ea8000c1e1500 */
[----:B------:R-:W2:Y:S04]  /*22f0*/  LDG.E.U16 R158, [R158.64] ;  /* 0x000000049e9e7981 */ /* 0x000ea8000c1e1500 */
[----:B------:R-:W3:Y:S04]  /*2300*/  LDG.E.U16 R160, [R160.64] ;  /* 0x00000004a0a07981 */ /* 0x000ee8000c1e1500 */
[----:B------:R-:W3:Y:S04]  /*2310*/  LDG.E.U16 R162, [R162.64] ;  /* 0x00000004a2a27981 */ /* 0x000ee8000c1e1500 */
[----:B------:R-:W1:Y:S01]  /*2320*/  LDSM.16.MT88.4 R84, [R131+0x1000] ;  /* 0x001000008354783b */ /* 0x000e620000004200 */
[C---:B0-----:R-:W-:Y:S03]  /*2330*/  HMMA.16816.F32 R68, R140.reuse, R144, RZ ;  /* 0x000000908c44723c */ /* 0x041fe600000018ff */
[----:B------:R-:W-:Y:S04]  /*2340*/  LDSM.16.MT88.4 R76, [R131+0x2000] ;  /* 0x00200000834c783b */ /* 0x000fe80000004200 */
[----:B------:R-:W0:Y:S01]  /*2350*/  LDSM.16.M88.4 R72, [R126+0x8000] ;  /* 0x008000007e48783b */ /* 0x000e220000000200 */
[----:B-1----:R-:W-:Y:S11]  /*2360*/  HMMA.16816.F32 R140, R140, R80, RZ ;  /* 0x000000508c8c723c */ /* 0x002ff600000018ff */
[----:B------:R-:W-:Y:S05]  /*2370*/  @!UPT UIADD3 URZ, URZ, URZ, URZ ;  /* 0x0000003f3f3ff290 */ /* 0x000fea000fffe03f */
[C---:B------:R-:W-:Y:S01]  /*2380*/  HMMA.16816.F32 R144, R84.reuse, R146, R68 ;  /* 0x000000925490723c */ /* 0x040fe20000001844 */
[----:B------:R-:W1:Y:S07]  /*2390*/  LDSM.16.M88.4 R68, [R126+0x8800] ;  /* 0x008800007e44783b */ /* 0x000e6e0000000200 */
[----:B------:R-:W-:Y:S01]  /*23a0*/  HMMA.16816.F32 R140, R84, R82, R140 ;  /* 0x00000052548c723c */ /* 0x000fe2000000188c */
[----:B------:R-:W1:Y:S04]  /*23b0*/  LDSM.16.MT88.4 R80, [R131+0x3000] ;  /* 0x003000008350783b */ /* 0x000e680000004200 */
[----:B------:R-:W-:Y:S11]  /*23c0*/  LDSM.16.MT88.4 R84, [R131+0x4000] ;  /* 0x004000008354783b */ /* 0x000ff60000004200 */
[C---:B0-----:R-:W-:Y:S08]  /*23d0*/  HMMA.16816.F32 R144, R76.reuse, R72, R144 ;  /* 0x000000484c90723c */ /* 0x041ff00000001890 */
[----:B-1----:R-:W-:Y:S01]  /*23e0*/  HMMA.16816.F32 R140, R76, R68, R140 ;  /* 0x000000444c8c723c */ /* 0x002fe2000000188c */
[----:B------:R-:W0:Y:S11]  /*23f0*/  LDSM.16.M88.4 R76, [R134+0x8080] ;  /* 0x00808000864c783b */ /* 0x000e360000000200 */
[----:B------:R-:W-:Y:S04]  /*2400*/  @!UPT UIADD3 URZ, URZ, URZ, URZ ;  /* 0x0000003f3f3ff290 */ /* 0x000fe8000fffe03f */
        /* <DEDUP_REMOVED lines=13> */
[----:B------:R-:W-:Y:S11]  /*24e0*/  BAR.SYNC.DEFER_BLOCKING 0x0 ;  /* 0x0000000000007b1d */ /* 0x000ff60000010000 */
[C---:B0-----:R-:W-:Y:S08]  /*24f0*/  HMMA.16816.F32 R144, R80.reuse, R84, R144 ;  /* 0x000000545090723c */ /* 0x041ff00000001890 */
[----:B-1----:R-:W-:Y:S11]  /*2500*/  HMMA.16816.F32 R140, R80, R76, R140 ;  /* 0x0000004c508c723c */ /* 0x002ff6000000188c */
[----:B------:R-:W-:Y:S05]  /*2510*/  @!UPT UIADD3 URZ, URZ, URZ, URZ ;  /* 0x0000003f3f3ff290 */ /* 0x000fea000fffe03f */
[C---:B------:R-:W-:Y:S08]  /*2520*/  HMMA.16816.F32 R144, R68.reuse, R86, R144 ;  /* 0x000000564490723c */ /* 0x040ff00000001890 */
[----:B------:R-:W-:Y:S11]  /*2530*/  HMMA.16816.F32 R140, R68, R78, R140 ;  /* 0x0000004e448c723c */ /* 0x000ff6000000188c */
[----:B------:R-:W-:Y:S05]  /*2540*/  @!UPT UIADD3 URZ, URZ, URZ, URZ ;  /* 0x0000003f3f3ff290 */ /* 0x000fea000fffe03f */
[----:B------:R-:W-:Y:S02]  /*2550*/  FMUL R68, R144, c[0x0][0x188] ;  /* 0x0000620090447a20 */ /* 0x000fe40000400000 */
[----:B------:R-:W-:-:S05]  /*2560*/  FMUL R69, R145, c[0x0][0x188] ;  /* 0x0000620091457a20 */ /* 0x000fca0000400000 */
[----:B------:R-:W-:Y:S01]  /*2570*/  FMNMX R69, R68, R69, !PT ;  /* 0x0000004544457209 */ /* 0x000fe20007800000 */
[----:B------:R-:W-:Y:S02]  /*2580*/  FMUL R70, R140, c[0x0][0x188] ;  /* 0x000062008c467a20 */ /* 0x000fe40000400000 */
[----:B------:R-:W-:-:S03]  /*2590*/  FMUL R68, R141, c[0x0][0x188] ;  /* 0x000062008d447a20 */ /* 0x000fc60000400000 */
[----:B------:R-:W-:-:S04]  /*25a0*/  FMNMX R69, R70, R69, !PT ;  /* 0x0000004546457209 */ /* 0x000fc80007800000 */
[----:B------:R-:W-:Y:S01]  /*25b0*/  FMNMX R71, R68, R69, !PT ;  /* 0x0000004544477209 */ /* 0x000fe20007800000 */
[----:B------:R-:W-:Y:S02]  /*25c0*/  FMUL R68, R146, c[0x0][0x188] ;  /* 0x0000620092447a20 */ /* 0x000fe40000400000 */
[----:B------:R-:W-:Y:S02]  /*25d0*/  FMUL R69, R147, c[0x0][0x188] ;  /* 0x0000620093457a20 */ /* 0x000fe40000400000 */
[----:B------:R-:W-:-:S03]  /*25e0*/  FMUL R70, R142, c[0x0][0x188] ;  /* 0x000062008e467a20 */ /* 0x000fc60000400000 */
[----:B------:R-:W-:Y:S01]  /*25f0*/  FMNMX R69, R68, R69, !PT ;  /* 0x0000004544457209 */ /* 0x000fe20007800000 */
[----:B------:R-:W-:Y:S01]  /*2600*/  FMUL R68, R143, c[0x0][0x188] ;  /* 0x000062008f447a20 */ /* 0x000fe20000400000 */
[----:B------:R-:W0:Y:S02]  /*2610*/  SHFL.BFLY PT, R72, R71, 0x2, 0x1f ;  /* 0x0c401f0047487f89 */ /* 0x000e2400000e0000 */
[----:B------:R-:W-:-:S04]  /*2620*/  FMNMX R69, R70, R69, !PT ;  /* 0x0000004546457209 */ /* 0x000fc80007800000 */
[----:B------:R-:W-:-:S05]  /*2630*/  FMNMX R68, R68, R69, !PT ;  /* 0x0000004544447209 */ /* 0x000fca0007800000 */
[----:B------:R-:W1:Y:S01]  /*2640*/  SHFL.BFLY PT, R73, R68, 0x2, 0x1f ;  /* 0x0c401f0044497f89 */ /* 0x000e6200000e0000 */
[----:B0-----:R-:W-:-:S05]  /*2650*/  FMNMX R72, R71, R72, !PT ;  /* 0x0000004847487209 */ /* 0x001fca0007800000 */
[----:B------:R-:W0:Y:S01]  /*2660*/  SHFL.BFLY PT, R69, R72, 0x1, 0x1f ;  /* 0x0c201f0048457f89 */ /* 0x000e2200000e0000 */
[----:B-1----:R-:W-:-:S03]  /*2670*/  FMNMX R73, R68, R73, !PT ;  /* 0x0000004944497209 */ /* 0x002fc60007800000 */
[----:B--2---:R-:W-:Y:S04]  /*2680*/  STS.U16 [R135+0x8000], R148 ;  /* 0x0080009487007388 */ /* 0x004fe80000000400 */
[----:B------:R-:W1:Y:S04]  /*2690*/  SHFL.BFLY PT, R70, R73, 0x1, 0x1f ;  /* 0x0c201f0049467f89 */ /* 0x000e6800000e0000 */
[----:B---3--:R-:W-:Y:S04]  /*26a0*/  STS.U16 [R135+0x8200], R150 ;  /* 0x0082009687007388 */ /* 0x008fe80000000400 */
[----:B----4-:R-:W-:Y:S04]  /*26b0*/  STS.U16 [R135+0x8400], R152 ;  /* 0x0084009887007388 */ /* 0x010fe80000000400 */
[----:B-----5:R-:W-:Y:S04]  /*26c0*/  STS.U16 [R135+0x8600], R154 ;  /* 0x0086009a87007388 */ /* 0x020fe80000000400 */
[----:B------:R-:W-:Y:S04]  /*26d0*/  STS.U16 [R135+0x8800], R156 ;  /* 0x0088009c87007388 */ /* 0x000fe80000000400 */
[----:B------:R-:W-:Y:S04]  /*26e0*/  STS.U16 [R135+0x8a00], R158 ;  /* 0x008a009e87007388 */ /* 0x000fe80000000400 */
[----:B------:R-:W-:Y:S04]  /*26f0*/  STS.U16 [R135+0x8c00], R160 ;  /* 0x008c00a087007388 */ /* 0x000fe80000000400 */
[----:B------:R-:W-:Y:S04]  /*2700*/  STS.U16 [R135+0x8e00], R162 ;  /* 0x008e00a287007388 */ /* 0x000fe80000000400 */
[----:B------:R-:W-:Y:S01]  /*2710*/  BAR.SYNC.DEFER_BLOCKING 0x0 ;  /* 0x0000000000007b1d */ /* 0x000fe20000010000 */
[----:B0-----:R-:W-:-:S04]  /*2720*/  FMNMX R69, R72, R69, !PT ;  /* 0x0000004548457209 */ /* 0x001fc80007800000 */
[----:B------:R-:W-:Y:S02]  /*2730*/  FMNMX R85, R69, R138, !PT ;  /* 0x0000008a45557209 */ /* 0x000fe40007800000 */
[----:B-1----:R-:W-:-:S03]  /*2740*/  FMNMX R70, R73, R70, !PT ;  /* 0x0000004649467209 */ /* 0x002fc60007800000 */
[----:B------:R-:W-:Y:S01]  /*2750*/  FADD R68, -R85, R138 ;  /* 0x0000008a55447221 */ /* 0x000fe20000000100 */
[----:B------:R-:W-:-:S03]  /*2760*/  FMNMX R84, R70, R137, !PT ;  /* 0x0000008946547209 */ /* 0x000fc60007800000 */
[----:B------:R-:W-:Y:S02]  /*2770*/  FMUL R68, R68, 1.4426950216293334961 ;  /* 0x3fb8aa3b44447820 */ /* 0x000fe40000400000 */
[--C-:B------:R-:W-:Y:S01]  /*2780*/  FFMA R144, R144, c[0x0][0x188], -R85.reuse ;  /* 0x0000620090907a23 */ /* 0x100fe20000000855 */
[----:B------:R-:W0:Y:S01]  /*2790*/  LDSM.16.M88.4 R72, [R132+0x8400] ;  /* 0x008400008448783b */ /* 0x000e220000000200 */
[--C-:B------:R-:W-:Y:S01]  /*27a0*/  FFMA R145, R145, c[0x0][0x188], -R85.reuse ;  /* 0x0000620091917a23 */ /* 0x100fe20000000855 */
[----:B------:R1:W-:Y:S01]  /*27b0*/  MUFU.EX2 R87, R68 ;  /* 0x0000004400577308 */ /* 0x0003e20000000800 */
[--C-:B------:R-:W-:Y:S01]  /*27c0*/  FFMA R140, R140, c[0x0][0x188], -R85.reuse ;  /* 0x000062008c8c7a23 */ /* 0x100fe20000000855 */
[----:B------:R-:W2:Y:S01]  /*27d0*/  LDSM.16.M88.4 R76, [R132+0x8000] ;  /* 0x00800000844c783b */ /* 0x000ea20000000200 */
[----:B------:R-:W-:Y:S02]  /*27e0*/  FFMA R141, R141, c[0x0][0x188], -R85 ;  /* 0x000062008d8d7a23 */ /* 0x000fe40000000855 */
[--C-:B------:R-:W-:Y:S01]  /*27f0*/  FFMA R146, R146, c[0x0][0x188], -R84.reuse ;  /* 0x0000620092927a23 */ /* 0x100fe20000000854 */
[----:B------:R-:W3:Y:S01]  /*2800*/  LDSM.16.M88.4 R80, [R132+0x8200] ;  /* 0x008200008450783b */ /* 0x000ee20000000200 */
[----:B------:R-:W-:-:S02]  /*2810*/  FFMA R147, R147, c[0x0][0x188], -R84 ;  /* 0x0000620093937a23 */ /* 0x000fc40000000854 */
[--C-:B------:R-:W-:Y:S02]  /*2820*/  FFMA R142, R142, c[0x0][0x188], -R84.reuse ;  /* 0x000062008e8e7a23 */ /* 0x100fe40000000854 */
[----:B------:R-:W-:Y:S02]  /*2830*/  FFMA R143, R143, c[0x0][0x188], -R84 ;  /* 0x000062008f8f7a23 */ /* 0x000fe40000000854 */
[----:B-1----:R-:W-:Y:S02]  /*2840*/  FADD R68, -R84, R137 ;  /* 0x0000008954447221 */ /* 0x002fe40000000100 */
[----:B------:R-:W-:Y:S02]  /*2850*/  FMUL R144, R144, 1.4426950216293334961 ;  /* 0x3fb8aa3b90907820 */ /* 0x000fe40000400000 */
[----:B------:R-:W-:Y:S02]  /*2860*/  FMUL R145, R145, 1.4426950216293334961 ;  /* 0x3fb8aa3b91917820 */ /* 0x000fe40000400000 */
[----:B------:R-:W-:-:S02]  /*2870*/  FMUL R140, R140, 1.4426950216293334961 ;  /* 0x3fb8aa3b8c8c7820 */ /* 0x000fc40000400000 */
[----:B------:R-:W-:Y:S02]  /*2880*/  FMUL R141, R141, 1.4426950216293334961 ;  /* 0x3fb8aa3b8d8d7820 */ /* 0x000fe40000400000 */
[----:B------:R-:W-:Y:S02]  /*2890*/  FMUL R146, R146, 1.4426950216293334961 ;  /* 0x3fb8aa3b92927820 */ /* 0x000fe40000400000 */
[----:B------:R-:W-:Y:S02]  /*28a0*/  FMUL R147, R147, 1.4426950216293334961 ;  /* 0x3fb8aa3b93937820 */ /* 0x000fe40000400000 */
[----:B------:R-:W-:Y:S02]  /*28b0*/  FMUL R142, R142, 1.4426950216293334961 ;  /* 0x3fb8aa3b8e8e7820 */ /* 0x000fe40000400000 */
[----:B------:R-:W-:Y:S02]  /*28c0*/  FMUL R143, R143, 1.4426950216293334961 ;  /* 0x3fb8aa3b8f8f7820 */ /* 0x000fe40000400000 */
[----:B------:R-:W-:Y:S01]  /*28d0*/  FMUL R71, R68, 1.4426950216293334961 ;  /* 0x3fb8aa3b44477820 */ /* 0x000fe20000400000 */
[----:B------:R-:W-:Y:S08]  /*28e0*/  MUFU.EX2 R144, R144 ;  /* 0x0000009000907308 */ /* 0x000ff00000000800 */
[----:B------:R-:W1:Y:S08]  /*28f0*/  MUFU.EX2 R145, R145 ;  /* 0x0000009100917308 */ /* 0x000e700000000800 */
[----:B------:R-:W-:Y:S08]  /*2900*/  MUFU.EX2 R140, R140 ;  /* 0x0000008c008c7308 */ /* 0x000ff00000000800 */
[----:B------:R-:W-:Y:S08]  /*2910*/  MUFU.EX2 R141, R141 ;  /* 0x0000008d008d7308 */ /* 0x000ff00000000800 */
[----:B------:R-:W-:Y:S08]  /*2920*/  MUFU.EX2 R146, R146 ;  /* 0x0000009200927308 */ /* 0x000ff00000000800 */
[----:B------:R-:W4:Y:S08]  /*2930*/  MUFU.EX2 R147, R147 ;  /* 0x0000009300937308 */ /* 0x000f300000000800 */
[----:B------:R-:W-:Y:S08]  /*2940*/  MUFU.EX2 R142, R142 ;  /* 0x0000008e008e7308 */ /* 0x000ff00000000800 */
[----:B------:R-:W5:Y:S08]  /*2950*/  MUFU.EX2 R137, R71 ;  /* 0x0000004700897308 */ /* 0x000f700000000800 */
[----:B------:R-:W0:Y:S01]  /*2960*/  MUFU.EX2 R143, R143 ;  /* 0x0000008f008f7308 */ /* 0x000e220000000800 */
[----:B-1----:R-:W-:Y:S01]  /*2970*/  F2FP.PACK_AB R68, R145, R144 ;  /* 0x000000909144723e */ /* 0x002fe200000000ff */
[----:B------:R-:W-:Y:S01]  /*2980*/  FMUL R20, R87, R20 ;  /* 0x0000001457147220 */ /* 0x000fe20000400000 */
[----:B----4-:R-:W-:Y:S01]  /*2990*/  F2FP.PACK_AB R69, R147, R146 ;  /* 0x000000929345723e */ /* 0x010fe200000000ff */
[----:B------:R-:W-:Y:S01]  /*29a0*/  FMUL R21, R87, R21 ;  /* 0x0000001557157220 */ /* 0x000fe20000400000 */
[----:B------:R-:W-:Y:S01]  /*29b0*/  F2FP.PACK_AB R70, R141, R140 ;  /* 0x0000008c8d46723e */ /* 0x000fe200000000ff */
[----:B------:R-:W-:-:S02]  /*29c0*/  FMUL R24, R87, R24 ;  /* 0x0000001857187220 */ /* 0x000fc40000400000 */
[C---:B-----5:R-:W-:Y:S02]  /*29d0*/  FMUL R22, R137.reuse, R22 ;  /* 0x0000001689167220 */ /* 0x060fe40000400000 */
[----:B------:R-:W-:Y:S02]  /*29e0*/  FMUL R23, R137, R23 ;  /* 0x0000001789177220 */ /* 0x000fe40000400000 */
[----:B------:R-:W-:Y:S02]  /*29f0*/  FMUL R25, R87, R25 ;  /* 0x0000001957197220 */ /* 0x000fe40000400000 */
[----:B------:R-:W-:Y:S01]  /*2a00*/  FMUL R26, R137, R26 ;  /* 0x0000001a891a7220 */ /* 0x000fe20000400000 */
[----:B0-----:R-:W-:Y:S01]  /*2a10*/  F2FP.PACK_AB R71, R143, R142 ;  /* 0x0000008e8f47723e */ /* 0x001fe200000000ff */
[----:B------:R-:W-:Y:S02]  /*2a20*/  FMUL R27, R137, R27 ;  /* 0x0000001b891b7220 */ /* 0x000fe40000400000 */
[----:B------:R-:W-:-:S04]  /*2a30*/  FMUL R4, R87, R4 ;  /* 0x0000000457047220 */ /* 0x000fc80000400000 */
[----:B------:R-:W-:Y:S01]  /*2a40*/  HMMA.16816.F32 R20, R68, R72, R20 ;  /* 0x000000484414723c */ /* 0x000fe20000001814 */
[----:B------:R-:W-:Y:S02]  /*2a50*/  FMUL R5, R87, R5 ;  /* 0x0000000557057220 */ /* 0x000fe40000400000 */
[----:B------:R-:W-:-:S05]  /*2a60*/  FMUL R6, R137, R6 ;  /* 0x0000000689067220 */ /* 0x000fca0000400000 */
[----:B------:R-:W-:Y:S01]  /*2a70*/  HMMA.16816.F32 R24, R68, R74, R24 ;  /* 0x0000004a4418723c */ /* 0x000fe20000001818 */
[----:B------:R-:W0:Y:S01]  /*2a80*/  LDSM.16.M88.4 R72, [R132+0x8a00] ;  /* 0x008a00008448783b */ /* 0x000e220000000200 */
[----:B------:R-:W-:Y:S02]  /*2a90*/  FMUL R7, R137, R7 ;  /* 0x0000000789077220 */ /* 0x000fe40000400000 */
[C---:B------:R-:W-:Y:S02]  /*2aa0*/  FMUL R8, R87.reuse, R8 ;  /* 0x0000000857087220 */ /* 0x040fe40000400000 */
[----:B------:R-:W-:Y:S02]  /*2ab0*/  FMUL R9, R87, R9 ;  /* 0x0000000957097220 */ /* 0x000fe40000400000 */
[C---:B------:R-:W-:Y:S02]  /*2ac0*/  FMUL R10, R137.reuse, R10 ;  /* 0x0000000a890a7220 */ /* 0x040fe40000400000 */
[----:B------:R-:W-:-:S02]  /*2ad0*/  FMUL R11, R137, R11 ;  /* 0x0000000b890b7220 */ /* 0x000fc40000400000 */
[C---:B------:R-:W-:Y:S02]  /*2ae0*/  FMUL R12, R87.reuse, R12 ;  /* 0x0000000c570c7220 */ /* 0x040fe40000400000 */
[----:B------:R-:W-:Y:S02]  /*2af0*/  FMUL R13, R87, R13 ;  /* 0x0000000d570d7220 */ /* 0x000fe40000400000 */
[C---:B------:R-:W-:Y:S02]  /*2b00*/  FMUL R14, R137.reuse, R14 ;  /* 0x0000000e890e7220 */ /* 0x040fe40000400000 */
[----:B------:R-:W-:Y:S02]  /*2b10*/  FMUL R15, R137, R15 ;  /* 0x0000000f890f7220 */ /* 0x000fe40000400000 */
[C---:B------:R-:W-:Y:S02]  /*2b20*/  FMUL R16, R87.reuse, R16 ;  /* 0x0000001057107220 */ /* 0x040fe40000400000 */
[----:B------:R-:W-:-:S02]  /*2b30*/  FMUL R17, R87, R17 ;  /* 0x0000001157117220 */ /* 0x000fc40000400000 */
[C---:B------:R-:W-:Y:S02]  /*2b40*/  FMUL R18, R137.reuse, R18 ;  /* 0x0000001289127220 */ /* 0x040fe40000400000 */
[----:B------:R-:W-:Y:S01]  /*2b50*/  FMUL R19, R137, R19 ;  /* 0x0000001389137220 */ /* 0x000fe20000400000 */
[C---:B--2---:R-:W-:Y:S08]  /*2b60*/  HMMA.16816.F32 R4, R68.reuse, R76, R4 ;  /* 0x0000004c4404723c */ /* 0x044ff00000001804 */
[C---:B------:R-:W-:Y:S01]  /*2b70*/  HMMA.16816.F32 R8, R68.reuse, R78, R8 ;  /* 0x0000004e4408723c */ /* 0x040fe20000001808 */
[----:B------:R-:W1:Y:S07]  /*2b80*/  LDSM.16.M88.4 R76, [R132+0x8600] ;  /* 0x00860000844c783b */ /* 0x000e6e0000000200 */
[C---:B---3--:R-:W-:Y:S08]  /*2b90*/  HMMA.16816.F32 R12, R68.reuse, R80, R12 ;  /* 0x00000050440c723c */ /* 0x048ff0000000180c */
[----:B------:R-:W-:Y:S01]  /*2ba0*/  HMMA.16816.F32 R16, R68, R82, R16 ;  /* 0x000000524410723c */ /* 0x000fe20000001810 */
[----:B------:R-:W2:Y:S01]  /*2bb0*/  LDSM.16.M88.4 R80, [R132+0x8800] ;  /* 0x008800008450783b */ /* 0x000ea20000000200 */
[----:B------:R-:W-:-:S02]  /*2bc0*/  FADD R147, R146, R147 ;  /* 0x0000009392937221 */ /* 0x000fc40000000000 */
[----:B------:R-:W-:Y:S02]  /*2bd0*/  FADD R145, R144, R145 ;  /* 0x0000009190917221 */ /* 0x000fe40000000000 */
[----:B------:R-:W-:Y:S02]  /*2be0*/  FADD R142, R142, R147 ;  /* 0x000000938e8e7221 */ /* 0x000fe40000000000 */
[----:B------:R-:W-:Y:S02]  /*2bf0*/  FADD R140, R140, R145 ;  /* 0x000000918c8c7221 */ /* 0x000fe40000000000 */
[C---:B------:R-:W-:Y:S02]  /*2c00*/  FMUL R44, R87.reuse, R44 ;  /* 0x0000002c572c7220 */ /* 0x040fe40000400000 */
[----:B------:R-:W-:Y:S02]  /*2c10*/  FMUL R45, R87, R45 ;  /* 0x0000002d572d7220 */ /* 0x000fe40000400000 */
[----:B------:R-:W-:-:S02]  /*2c20*/  FMUL R46, R137, R46 ;  /* 0x0000002e892e7220 */ /* 0x000fc40000400000 */
[----:B------:R-:W-:Y:S02]  /*2c30*/  FMUL R47, R137, R47 ;  /* 0x0000002f892f7220 */ /* 0x000fe40000400000 */
[----:B------:R-:W-:Y:S02]  /*2c40*/  FADD R142, R143, R142 ;  /* 0x0000008e8f8e7221 */ /* 0x000fe40000000000 */
[----:B------:R-:W-:-:S03]  /*2c50*/  FADD R140, R141, R140 ;  /* 0x0000008c8d8c7221 */ /* 0x000fc60000000000 */
[----:B0-----:R-:W-:Y:S01]  /*2c60*/  HMMA.16816.F32 R44, R68, R72, R44 ;  /* 0x00000048442c723c */ /* 0x001fe2000000182c */
[----:B------:R-:W0:Y:S01]  /*2c70*/  SHFL.BFLY PT, R139, R142, 0x2, 0x1f ;  /* 0x0c401f008e8b7f89 */ /* 0x000e2200000e0000 */
[----:B------:R-:W-:-:S03]  /*2c80*/  FMUL R28, R87, R28 ;  /* 0x0000001c571c7220 */ /* 0x000fc60000400000 */
[----:B------:R-:W3:Y:S01]  /*2c90*/  SHFL.BFLY PT, R73, R140, 0x2, 0x1f ;  /* 0x0c401f008c497f89 */ /* 0x000ee200000e0000 */
[----:B------:R-:W-:Y:S02]  /*2ca0*/  FMUL R29, R87, R29 ;  /* 0x0000001d571d7220 */ /* 0x000fe40000400000 */
[C---:B------:R-:W-:Y:S02]  /*2cb0*/  FMUL R30, R137.reuse, R30 ;  /* 0x0000001e891e7220 */ /* 0x040fe40000400000 */
[----:B------:R-:W-:Y:S02]  /*2cc0*/  FMUL R31, R137, R31 ;  /* 0x0000001f891f7220 */ /* 0x000fe40000400000 */
[C---:B------:R-:W-:Y:S02]  /*2cd0*/  FMUL R32, R87.reuse, R32 ;  /* 0x0000002057207220 */ /* 0x040fe40000400000 */
[----:B------:R-:W-:Y:S02]  /*2ce0*/  FMUL R33, R87, R33 ;  /* 0x0000002157217220 */ /* 0x000fe40000400000 */
[----:B------:R-:W-:-:S02]  /*2cf0*/  FMUL R34, R137, R34 ;  /* 0x0000002289227220 */ /* 0x000fc40000400000 */
        /* <DEDUP_REMOVED lines=8> */
[----:B------:R-:W-:Y:S01]  /*2d80*/  FMUL R43, R137, R43 ;  /* 0x0000002b892b7220 */ /* 0x000fe20000400000 */
[C---:B-1----:R-:W-:Y:S08]  /*2d90*/  HMMA.16816.F32 R28, R68.reuse, R76, R28 ;  /* 0x0000004c441c723c */ /* 0x042ff0000000181c */
[C---:B------:R-:W-:Y:S01]  /*2da0*/  HMMA.16816.F32 R32, R68.reuse, R78, R32 ;  /* 0x0000004e4420723c */ /* 0x040fe20000001820 */
[----:B------:R-:W1:Y:S07]  /*2db0*/  LDSM.16.M88.4 R76, [R132+0x8c00] ;  /* 0x008c0000844c783b */ /* 0x000e6e0000000200 */
[C---:B--2---:R-:W-:Y:S08]  /*2dc0*/  HMMA.16816.F32 R36, R68.reuse, R80, R36 ;  /* 0x000000504424723c */ /* 0x044ff00000001824 */
[----:B------:R-:W-:Y:S01]  /*2dd0*/  HMMA.16816.F32 R40, R68, R82, R40 ;  /* 0x000000524428723c */ /* 0x000fe20000001828 */
[----:B------:R-:W-:Y:S01]  /*2de0*/  LDSM.16.M88.4 R80, [R132+0x8e00] ;  /* 0x008e00008450783b */ /* 0x000fe20000000200 */
[----:B------:R-:W-:-:S02]  /*2df0*/  FMUL R48, R87, R48 ;  /* 0x0000003057307220 */ /* 0x000fc40000400000 */
[----:B------:R-:W-:Y:S02]  /*2e00*/  FMUL R49, R87, R49 ;  /* 0x0000003157317220 */ /* 0x000fe40000400000 */
[C---:B------:R-:W-:Y:S02]  /*2e10*/  FMUL R50, R137.reuse, R50 ;  /* 0x0000003289327220 */ /* 0x040fe40000400000 */
[----:B------:R-:W-:Y:S02]  /*2e20*/  FMUL R51, R137, R51 ;  /* 0x0000003389337220 */ /* 0x000fe40000400000 */
[----:B0-----:R-:W-:Y:S02]  /*2e30*/  FADD R139, R142, R139 ;  /* 0x0000008b8e8b7221 */ /* 0x001fe40000000000 */
[----:B---3--:R-:W-:-:S03]  /*2e40*/  FADD R73, R140, R73 ;  /* 0x000000498c497221 */ /* 0x008fc60000000000 */
[----:B------:R-:W-:Y:S01]  /*2e50*/  HMMA.16816.F32 R48, R68, R74, R48 ;  /* 0x0000004a4430723c */ /* 0x000fe20000001830 */
[----:B------:R-:W0:Y:S04]  /*2e60*/  SHFL.BFLY PT, R74, R139, 0x1, 0x1f ;  /* 0x0c201f008b4a7f89 */ /* 0x000e2800000e0000 */
[----:B------:R-:W2:Y:S01]  /*2e70*/  SHFL.BFLY PT, R72, R73, 0x1, 0x1f ;  /* 0x0c201f0049487f89 */ /* 0x000ea200000e0000 */
[----:B------:R-:W-:Y:S01]  /*2e80*/  IADD3 R127, R127, 0x10, RZ ;  /* 0x000000107f7f7810 */ /* 0x000fe20007ffe0ff */
[----:B------:R-:W-:-:S03]  /*2e90*/  FMUL R52, R87, R52 ;  /* 0x0000003457347220 */ /* 0x000fc60000400000 */
[----:B------:R-:W-:Y:S01]  /*2ea0*/  ISETP.GE.AND P0, PT, R127, c[0x0][0x1d0], PT ;  /* 0x000074007f007a0c */ /* 0x000fe20003f06270 */
        /* <DEDUP_REMOVED lines=15> */
[----:B-1----:R-:W-:Y:S01]  /*2fa0*/  HMMA.16816.F32 R52, R68, R76, R52 ;  /* 0x0000004c4434723c */ /* 0x002fe20000001834 */
[----:B0-----:R-:W-:Y:S02]  /*2fb0*/  FADD R74, R139, R74 ;  /* 0x0000004a8b4a7221 */ /* 0x001fe40000000000 */
[----:B--2---:R-:W-:-:S05]  /*2fc0*/  FADD R72, R73, R72 ;  /* 0x0000004849487221 */ /* 0x004fca0000000000 */
[----:B------:R-:W-:Y:S01]  /*2fd0*/  HMMA.16816.F32 R56, R68, R78, R56 ;  /* 0x0000004e4438723c */ /* 0x000fe20000001838 */
[----:B------:R-:W-:-:S07]  /*2fe0*/  FFMA R136, R137, R136, R74 ;  /* 0x0000008889887223 */ /* 0x000fce000000004a */
[----:B------:R-:W-:Y:S01]  /*2ff0*/  HMMA.16816.F32 R60, R68, R80, R60 ;  /* 0x00000050443c723c */ /* 0x000fe2000000183c */
[----:B------:R-:W-:-:S07]  /*3000*/  FFMA R128, R87, R128, R72 ;  /* 0x0000008057807223 */ /* 0x000fce0000000048 */
[----:B------:R-:W-:Y:S01]  /*3010*/  HMMA.16816.F32 R64, R68, R82, R64 ;  /* 0x000000524440723c */ /* 0x000fe20000001840 */
[----:B------:R-:W-:-:S06]  /*3020*/  IMAD.MOV.U32 R138, RZ, RZ, R85 ;  /* 0x000000ffff8a7224 */ /* 0x000fcc00078e0055 */
[----:B------:R-:W-:Y:S01]  /*3030*/  MOV R68, 0x10 ;  /* 0x0000001000447802 */ /* 0x000fe20000000f00 */
[----:B------:R-:W-:-:S04]  /*3040*/  IMAD.MOV.U32 R137, RZ, RZ, R84 ;  /* 0x000000ffff897224 */ /* 0x000fc800078e0054 */
[C---:B------:R-:W-:Y:S02]  /*3050*/  IMAD R125, R68.reuse, c[0x0][0x1b4], R125 ;  /* 0x00006d00447d7a24 */ /* 0x040fe400078e027d */
[----:B------:R-:W-:Y:S01]  /*3060*/  IMAD R133, R68, c[0x0][0x1a4], R133 ;  /* 0x0000690044857a24 */ /* 0x000fe200078e0285 */
[----:B------:R-:W-:Y:S05]  /*3070*/  @!P0 BRA `(.L_x_1) ;  /* 0xffffefd000008947 */ /* 0x000fea000383ffff */
[----:B------:R-:W-:Y:S01]  /*3080*/  MOV R2, R85 ;  /* 0x0000005500027202 */ /* 0x000fe20000000f00 */
[----:B------:R-:W-:-:S03]  /*3090*/  IMAD.MOV.U32 R3, RZ, RZ, R84 ;  /* 0x000000ffff037224 */ /* 0x000fc600078e0054 */
.L_x_0:
[----:B------:R-:W-:Y:S01]  /*30a0*/  IMAD.MOV.U32 R141, RZ, RZ, R4 ;  /* 0x000000ffff8d7224 */ /* 0x000fe200078e0004 */
[----:B------:R-:W-:Y:S01]  /*30b0*/  MOV R139, R5 ;  /* 0x00000005008b7202 */ /* 0x000fe20000000f00 */
[C---:B------:R-:W-:Y:S01]  /*30c0*/  FMUL R4, R128.reuse, 8388608 ;  /* 0x4b00000080047820 */ /* 0x040fe20000400000 */
[----:B------:R-:W-:Y:S01]  /*30d0*/  SHF.R.U32.HI R5, RZ, 0x1, R0 ;  /* 0x00000001ff057819 */ /* 0x000fe20000011600 */
[----:B------:R-:W-:Y:S01]  /*30e0*/  IMAD.MOV.U32 R137, RZ, RZ, R6 ;  /* 0x000000ffff897224 */ /* 0x000fe200078e0006 */
[----:B------:R-:W-:Y:S01]  /*30f0*/  FSETP.GEU.AND P2, PT, R128, 1.175494350822287508e-38, PT ;  /* 0x008000008000780b */ /* 0x000fe20003f4e000 */
[----:B------:R-:W-:Y:S01]  /*3100*/  IMAD.MOV.U32 R123, RZ, RZ, R12 ;  /* 0x000000ffff7b7224 */ /* 0x000fe200078e000c */
[----:B------:R-:W-:Y:S01]  /*3110*/  LOP3.LUT R6, R5, 0x4, RZ, 0xc0, !PT ;  /* 0x0000000405067812 */ /* 0x000fe200078ec0ff */
[----:B------:R-:W-:Y:S01]  /*3120*/  IMAD.SHL.U32 R12, R0, 0x4, RZ ;  /* 0x00000004000c7824 */ /* 0x000fe200078e00ff */
[----:B------:R-:W-:Y:S01]  /*3130*/  MOV R125, R11 ;  /* 0x0000000b007d7202 */ /* 0x000fe20000000f00 */
[----:B------:R-:W-:Y:S01]  /*3140*/  FMUL R5, R136, 8388608 ;  /* 0x4b00000088057820 */ /* 0x000fe20000400000 */
[----:B------:R-:W-:Y:S01]  /*3150*/  FSEL R78, R4, R128, !P2 ;  /* 0x00000080044e7208 */ /* 0x000fe20005000000 */
[----:B------:R-:W-:Y:S01]  /*3160*/  IMAD.MOV.U32 R135, RZ, RZ, R7 ;  /* 0x000000ffff877224 */ /* 0x000fe200078e0007 */
[----:B------:R-:W-:Y:S01]  /*3170*/  SHF.L.U32 R11, R0, 0x3, RZ ;  /* 0x00000003000b7819 */ /* 0x000fe200000006ff */
[----:B------:R-:W-:Y:S01]  /*3180*/  IMAD.MOV.U32 R127, RZ, RZ, R10 ;  /* 0x000000ffff7f7224 */ /* 0x000fe200078e000a */
[----:B------:R-:W-:Y:S01]  /*3190*/  FSETP.GEU.AND P3, PT, R136, 1.175494350822287508e-38, PT ;  /* 0x008000008800780b */ /* 0x000fe20003f6e000 */
[----:B------:R-:W-:Y:S01]  /*31a0*/  IMAD R10, R119, c[0x0][0x1c4], RZ ;  /* 0x00007100770a7a24 */ /* 0x000fe200078e02ff */
[----:B------:R-:W-:Y:S01]  /*31b0*/  MOV R99, R28 ;  /* 0x0000001c00637202 */ /* 0x000fe20000000f00 */
[----:B------:R-:W-:Y:S01]  /*31c0*/  IMAD.MOV.U32 R131, RZ, RZ, R9 ;  /* 0x000000ffff837224 */ /* 0x000fe200078e0009 */
[----:B------:R-:W-:Y:S01]  /*31d0*/  IADD3 R4, R78, -0x3f3504f3, RZ ;  /* 0xc0cafb0d4e047810 */ /* 0x000fe20007ffe0ff */
[----:B------:R-:W-:Y:S01]  /*31e0*/  IMAD.MOV.U32 R109, RZ, RZ, R21 ;  /* 0x000000ffff6d7224 */ /* 0x000fe200078e0015 */
[----:B------:R-:W-:Y:S01]  /*31f0*/  LOP3.LUT R28, R11, 0x38, RZ, 0xc0, !PT ;  /* 0x000000380b1c7812 */ /* 0x000fe200078ec0ff */
[----:B------:R-:W-:Y:S01]  /*3200*/  IMAD.MOV.U32 R121, RZ, RZ, R13 ;  /* 0x000000ffff797224 */ /* 0x000fe200078e000d */
[----:B------:R-:W-:Y:S01]  /*3210*/  LOP3.LUT R7, R12, 0x1c0, RZ, 0xc0, !PT ;  /* 0x000001c00c077812 */ /* 0x000fe200078ec0ff */
[----:B------:R-:W-:Y:S01]  /*3220*/  IMAD.MOV.U32 R103, RZ, RZ, R25 ;  /* 0x000000ffff677224 */ /* 0x000fe200078e0019 */
[----:B------:R-:W-:Y:S01]  /*3230*/  FSEL R143, R5, R136, !P3 ;  /* 0x00000088058f7208 */ /* 0x000fe20005800000 */
[----:B------:R-:W-:Y:S01]  /*3240*/  IMAD.MOV.U32 R89, RZ, RZ, R33 ;  /* 0x000000ffff597224 */ /* 0x000fe200078e0021 */
[----:B------:R-:W-:Y:S01]  /*3250*/  MOV R133, R8 ;  /* 0x0000000800857202 */ /* 0x000fe20000000f00 */
[----:B------:R-:W-:Y:S01]  /*3260*/  IMAD.SHL.U32 R8, R0, 0x200, RZ ;  /* 0x0000020000087824 */ /* 0x000fe200078e00ff */
[----:B------:R-:W-:Y:S01]  /*3270*/  LOP3.LUT R5, R4, 0xff800000, RZ, 0xc0, !PT ;  /* 0xff80000004057812 */ /* 0x000fe200078ec0ff */
[----:B------:R-:W-:Y:S01]  /*3280*/  IMAD.MOV.U32 R113, RZ, RZ, R19 ;  /* 0x000000ffff717224 */ /* 0x000fe200078e0013 */
[----:B------:R-:W-:Y:S01]  /*3290*/  IADD3 R28, R6, R28, R7 ;  /* 0x0000001c061c7210 */ /* 0x000fe20007ffe007 */
[----:B------:R-:W-:Y:S01]  /*32a0*/  IMAD R6, R118, c[0x0][0x1c0], RZ ;  /* 0x0000700076067a24 */ /* 0x000fe200078e02ff */
[----:B------:R-:W-:Y:S01]  /*32b0*/  IADD3 R4, R143, -0x3f3504f3, RZ ;  /* 0xc0cafb0d8f047810 */ /* 0x000fe20007ffe0ff */
[----:B------:R-:W0:Y:S01]  /*32c0*/  I2F R7, R5 ;  /* 0x0000000500077306 */ /* 0x000e220000201400 */
[----:B------:R-:W-:Y:S01]  /*32d0*/  LOP3.LUT R9, R8, 0x3000, RZ, 0xc0, !PT ;  /* 0x0000300008097812 */ /* 0x000fe200078ec0ff */
[----:B------:R-:W-:Y:S01]  /*32e0*/  IMAD.MOV.U32 R107, RZ, RZ, R22 ;  /* 0x000000ffff6b7224 */ /* 0x000fe200078e0016 */
[----:B------:R-:W-:Y:S01]  /*32f0*/  LOP3.LUT R8, R4, 0xff800000, RZ, 0xc0, !PT ;  /* 0xff80000004087812 */ /* 0x000fe200078ec0ff */
[----:B------:R-:W-:Y:S01]  /*3300*/  IMAD.SHL.U32 R4, R10, 0x2, RZ ;  /* 0x000000020a047824 */ /* 0x000fe200078e00ff */
[----:B------:R-:W-:Y:S01]  /*3310*/  SHF.L.U32 R21, R6, 0x1, RZ ;  /* 0x0000000106157819 */ /* 0x000fe200000006ff */
[----:B------:R-:W-:Y:S01]  /*3320*/  IMAD.MOV.U32 R101, RZ, RZ, R27 ;  /* 0x000000ffff657224 */ /* 0x000fe200078e001b */
[----:B------:R-:W-:Y:S01]  /*3330*/  FSETP.GT.AND P1, PT, |R136|, 8.50705917302346158658e+37, PT ;  /* 0x7e8000008800780b */ /* 0x000fe20003f24200 */
[----:B------:R-:W-:Y:S01]  /*3340*/  IMAD.MOV.U32 R95, RZ, RZ, R30 ;  /* 0x000000ffff5f7224 */ /* 0x000fe200078e001e */
[----:B------:R-:W-:Y:S01]  /*3350*/  IADD3 R21, P4, P5, R4, c[0x0][0x178], R21 ;  /* 0x00005e0004157a10 */ /* 0x000fe20007d9e015 */
[C---:B------:R-:W-:Y:S01]  /*3360*/  IMAD.SHL.U32 R4, R0.reuse, 0x800, RZ ;  /* 0x0000080000047824 */ /* 0x040fe200078e00ff */
[C---:B------:R-:W-:Y:S01]  /*3370*/  LOP3.LUT P0, RZ, R0.reuse, 0x80, RZ, 0xc0, !PT ;  /* 0x0000008000ff7812 */ /* 0x040fe2000780c0ff */
[----:B------:R-:W-:Y:S01]  /*3380*/  IMAD.MOV.U32 R71, RZ, RZ, R39 ;  /* 0x000000ffff477224 */ /* 0x000fe200078e0027 */
[----:B------:R-:W-:Y:S01]  /*3390*/  SHF.L.U32 R13, R0, 0x4, RZ ;  /* 0x00000004000d7819 */ /* 0x000fe200000006ff */
[----:B------:R-:W-:Y:S01]  /*33a0*/  IMAD.HI R0, R6, 0x2, RZ ;  /* 0x0000000206007827 */ /* 0x000fe200078e02ff */
[----:B------:R-:W-:Y:S01]  /*33b0*/  FSEL R6, RZ, -23, P3 ;  /* 0xc1b80000ff067808 */ /* 0x000fe20001800000 */
[----:B------:R-:W-:Y:S01]  /*33c0*/  BAR.SYNC.DEFER_BLOCKING 0x0 ;  /* 0x0000000000007b1d */ /* 0x000fe20000010000 */
[C---:B------:R-:W-:Y:S01]  /*33d0*/  FSETP.GEU.AND P3, PT, |R136|.reuse, 1.175494350822287508e-38, PT ;  /* 0x008000008800780b */ /* 0x040fe20003f6e200 */
[----:B------:R-:W-:Y:S01]  /*33e0*/  IMAD.MOV.U32 R69, RZ, RZ, R43 ;  /* 0x000000ffff457224 */ /* 0x000fe200078e002b */
[----:B------:R-:W-:Y:S01]  /*33f0*/  MOV R111, R20 ;  /* 0x00000014006f7202 */ /* 0x000fe20000000f00 */
[----:B------:R-:W-:Y:S01]  /*3400*/  @P1 FMUL R136, R136, 0.25 ;  /* 0x3e80000088881820 */ /* 0x000fe20000400000 */
[----:B------:R-:W-:Y:S01]  /*3410*/  LOP3.LUT R20, R4, 0x3000, RZ, 0xc0, !PT ;  /* 0x0000300004147812 */ /* 0x000fe200078ec0ff */
[----:B------:R-:W-:Y:S01]  /*3420*/  IMAD.MOV.U32 R33, RZ, RZ, R46 ;  /* 0x000000ffff217224 */ /* 0x000fe200078e002e */
[----:B------:R-:W-:Y:S01]  /*3430*/  FSEL R4, RZ, -23, P2 ;  /* 0xc1b80000ff047808 */ /* 0x000fe20001000000 */
[----:B------:R-:W-:Y:S01]  /*3440*/  IMAD.MOV.U32 R25, RZ, RZ, R47 ;  /* 0x000000ffff197224 */ /* 0x000fe200078e002f */
[----:B------:R-:W-:Y:S01]  /*3450*/  MOV R117, R15 ;  /* 0x0000000f00757202 */ /* 0x000fe20000000f00 */
[----:B------:R-:W-:Y:S01]  /*3460*/  IMAD.MOV.U32 R97, RZ, RZ, R29 ;  /* 0x000000ffff617224 */ /* 0x000fe200078e001d */
[----:B------:R-:W-:Y:S01]  /*3470*/  MOV R105, R23 ;  /* 0x0000001700697202 */ /* 0x000fe20000000f00 */
[----:B0-----:R-:W-:Y:S01]  /*3480*/  FFMA.FTZ R29, R7, 1.1920928955078125e-07, R4 ;  /* 0x34000000071d7823 */ /* 0x001fe20000010004 */
[----:B------:R-:W-:Y:S01]  /*3490*/  MOV R93, R31 ;  /* 0x0000001f005d7202 */ /* 0x000fe20000000f00 */
[----:B------:R-:W-:Y:S01]  /*34a0*/  @!P3 FMUL R136, R136, 16777216 ;  /* 0x4b8000008888b820 */ /* 0x000fe20000400000 */
[----:B------:R-:W-:Y:S01]  /*34b0*/  MOV R87, R35 ;  /* 0x0000002300577202 */ /* 0x000fe20000000f00 */
[----:B------:R-:W-:Y:S01]  /*34c0*/  @P1 FMUL R67, R67, 0.25 ;  /* 0x3e80000043431820 */ /* 0x000fe20000400000 */
[----:B------:R-:W-:Y:S01]  /*34d0*/  MOV R73, R38 ;  /* 0x0000002600497202 */ /* 0x000fe20000000f00 */
[----:B------:R-:W0:Y:S01]  /*34e0*/  MUFU.RCP R4, R136 ;  /* 0x0000008800047308 */ /* 0x000e220000001000 */
[----:B------:R-:W-:Y:S01]  /*34f0*/  FSETP.GT.AND P2, PT, |R128|, 8.50705917302346158658e+37, PT ;  /* 0x7e8000008000780b */ /* 0x000fe20003f44200 */
[----:B------:R-:W-:Y:S01]  /*3500*/  @P1 FMUL R66, R66, 0.25 ;  /* 0x3e80000042421820 */ /* 0x000fe20000400000 */
[----:B------:R-:W-:Y:S01]  /*3510*/  LOP3.LUT R11, R11, 0x700, RZ, 0xc0, !PT ;  /* 0x000007000b0b7812 */ /* 0x000fe200078ec0ff */
[----:B------:R-:W-:Y:S01]  /*3520*/  @P1 FMUL R63, R63, 0.25 ;  /* 0x3e8000003f3f1820 */ /* 0x000fe20000400000 */
[----:B------:R-:W-:Y:S01]  /*3530*/  MOV R19, R48 ;  /* 0x0000003000137202 */ /* 0x000fe20000000f00 */
[----:B------:R-:W-:Y:S01]  /*3540*/  @P1 FMUL R62, R62, 0.25 ;  /* 0x3e8000003e3e1820 */ /* 0x000fe20000400000 */
[----:B------:R-:W-:Y:S01]  /*3550*/  LOP3.LUT R12, R11, 0x70, R12, 0xf8, !PT ;  /* 0x000000700b0c7812 */ /* 0x000fe200078ef80c */
[----:B------:R-:W-:Y:S01]  /*3560*/  @P1 FMUL R59, R59, 0.25 ;  /* 0x3e8000003b3b1820 */ /* 0x000fe20000400000 */
[----:B------:R-:W-:Y:S01]  /*3570*/  MOV R79, R41 ;  /* 0x00000029004f7202 */ /* 0x000fe20000000f00 */
[----:B------:R-:W-:Y:S01]  /*3580*/  @P1 FMUL R58, R58, 0.25 ;  /* 0x3e8000003a3a1820 */ /* 0x000fe20000400000 */
[----:B------:R-:W-:Y:S01]  /*3590*/  MOV R15, R61 ;  /* 0x0000003d000f7202 */ /* 0x000fe20000000f00 */
[----:B------:R-:W-:Y:S01]  /*35a0*/  @P1 FMUL R55, R55, 0.25 ;  /* 0x3e80000037371820 */ /* 0x000fe20000400000 */
[----:B------:R-:W-:Y:S01]  /*35b0*/  LOP3.LUT R23, R9, 0x60, R130, 0xf8, !PT ;  /* 0x0000006009177812 */ /* 0x000fe200078ef882 */
[----:B------:R-:W-:Y:S01]  /*35c0*/  @P1 FMUL R54, R54, 0.25 ;  /* 0x3e80000036361820 */ /* 0x000fe20000400000 */
[----:B------:R-:W-:Y:S01]  /*35d0*/  I2F R9, R8 ;  /* 0x0000000800097306 */ /* 0x000fe20000201400 */
[----:B------:R-:W-:Y:S01]  /*35e0*/  @P1 FMUL R51, R51, 0.25 ;  /* 0x3e80000033331820 */ /* 0x000fe20000400000 */
[----:B------:R-:W-:Y:S01]  /*35f0*/  MOV R75, R45 ;  /* 0x0000002d004b7202 */ /* 0x000fe20000000f00 */
[----:B------:R-:W-:Y:S01]  /*3600*/  @P1 FMUL R50, R50, 0.25 ;  /* 0x3e80000032321820 */ /* 0x000fe20000400000 */
[----:B------:R-:W-:Y:S01]  /*3610*/  LOP3.LUT R20, R20, 0xff0, R13, 0xf8, !PT ;  /* 0x00000ff014147812 */ /* 0x000fe200078ef80d */
[----:B------:R-:W-:Y:S01]  /*3620*/  @P1 FMUL R25, R25, 0.25 ;  /* 0x3e80000019191820 */ /* 0x000fe20000400000 */
[----:B------:R-:W-:Y:S01]  /*3630*/  LOP3.LUT R23, R23, R12, RZ, 0x3c, !PT ;  /* 0x0000000c17177212 */ /* 0x000fe200078e3cff */
[----:B------:R-:W-:Y:S01]  /*3640*/  @P1 FMUL R33, R33, 0.25 ;  /* 0x3e80000021211820 */ /* 0x000fe20000400000 */
[----:B------:R-:W-:Y:S01]  /*3650*/  LOP3.LUT R129, R129, 0x1f8, RZ, 0xc0, !PT ;  /* 0x000001f881817812 */ /* 0x000fe200078ec0ff */
[----:B------:R-:W-:-:S02]  /*3660*/  @P1 FMUL R69, R69, 0.25 ;  /* 0x3e80000045451820 */ /* 0x000fc40000400000 */
[----:B------:R-:W-:Y:S02]  /*3670*/  @P1 FMUL R42, R42, 0.25 ;  /* 0x3e8000002a2a1820 */ /* 0x000fe40000400000 */
[----:B------:R-:W-:Y:S02]  /*3680*/  @P1 FMUL R71, R71, 0.25 ;  /* 0x3e80000047471820 */ /* 0x000fe40000400000 */
[----:B------:R-:W-:Y:S02]  /*3690*/  @P1 FMUL R73, R73, 0.25 ;  /* 0x3e80000049491820 */ /* 0x000fe40000400000 */
[----:B------:R-:W-:Y:S02]  /*36a0*/  @P1 FMUL R87, R87, 0.25 ;  /* 0x3e80000057571820 */ /* 0x000fe40000400000 */
[----:B------:R-:W-:Y:S02]  /*36b0*/  @P1 FMUL R34, R34, 0.25 ;  /* 0x3e80000022221820 */ /* 0x000fe40000400000 */
        /* <DEDUP_REMOVED lines=13> */
[----:B------:R-:W-:Y:S01]  /*3790*/  @P1 FMUL R137, R137, 0.25 ;  /* 0x3e80000089891820 */ /* 0x000fe20000400000 */
[C---:B------:R-:W-:Y:S01]  /*37a0*/  FSETP.GEU.AND P1, PT, |R128|.reuse, 1.175494350822287508e-38, PT ;  /* 0x008000008000780b */ /* 0x040fe20003f2e200 */
[----:B------:R-:W-:Y:S02]  /*37b0*/  @P2 FMUL R128, R128, 0.25 ;  /* 0x3e80000080802820 */ /* 0x000fe40000400000 */
[----:B------:R-:W-:-:S04]  /*37c0*/  IMAD.HI R11, R10, 0x2, RZ ;  /* 0x000000020a0b7827 */ /* 0x000fc800078e02ff */
[----:B------:R-:W-:Y:S01]  /*37d0*/  @!P3 FMUL R62, R62, 16777216 ;  /* 0x4b8000003e3eb820 */ /* 0x000fe20000400000 */
[----:B------:R-:W-:Y:S01]  /*37e0*/  IADD3.X R0, R11, c[0x0][0x17c], R0, P4, P5 ;  /* 0x00005f000b007a10 */ /* 0x000fe200027ea400 */
[----:B------:R-:W-:Y:S02]  /*37f0*/  @!P3 FMUL R58, R58, 16777216 ;  /* 0x4b8000003a3ab820 */ /* 0x000fe40000400000 */
[----:B------:R-:W-:Y:S02]  /*3800*/  @!P3 FMUL R67, R67, 16777216 ;  /* 0x4b8000004343b820 */ /* 0x000fe40000400000 */
[----:B------:R-:W-:Y:S02]  /*3810*/  @!P3 FMUL R66, R66, 16777216 ;  /* 0x4b8000004242b820 */ /* 0x000fe40000400000 */
[----:B------:R-:W-:Y:S02]  /*3820*/  @!P3 FMUL R63, R63, 16777216 ;  /* 0x4b8000003f3fb820 */ /* 0x000fe40000400000 */
[----:B------:R-:W-:-:S02]  /*3830*/  @!P3 FMUL R55, R55, 16777216 ;  /* 0x4b8000003737b820 */ /* 0x000fc40000400000 */
[----:B------:R-:W-:Y:S02]  /*3840*/  @!P3 FMUL R51, R51, 16777216 ;  /* 0x4b8000003333b820 */ /* 0x000fe40000400000 */
        /* <DEDUP_REMOVED lines=24> */
[----:B------:R-:W-:Y:S01]  /*39d0*/  @!P3 FMUL R137, R137, 16777216 ;  /* 0x4b8000008989b820 */ /* 0x000fe20000400000 */
[----:B------:R-:W-:Y:S01]  /*39e0*/  ISETP.GE.U32.AND P3, PT, R143, 0x7f800000, PT ;  /* 0x7f8000008f00780c */ /* 0x000fe20003f66070 */
[----:B------:R-:W-:Y:S02]  /*39f0*/  @!P1 FMUL R128, R128, 16777216 ;  /* 0x4b80000080809820 */ /* 0x000fe40000400000 */
[----:B------:R-:W-:Y:S02]  /*3a00*/  IMAD.MOV.U32 R115, RZ, RZ, R17 ;  /* 0x000000ffff737224 */ /* 0x000fe400078e0011 */
[----:B------:R-:W-:Y:S02]  /*3a10*/  IMAD.MOV.U32 R85, RZ, RZ, R36 ;  /* 0x000000ffff557224 */ /* 0x000fe400078e0024 */
[----:B------:R-:W-:-:S02]  /*3a20*/  IMAD.MOV.U32 R83, RZ, RZ, R37 ;  /* 0x000000ffff537224 */ /* 0x000fc400078e0025 */
[----:B------:R-:W-:Y:S02]  /*3a30*/  IMAD.MOV.U32 R77, RZ, RZ, R44 ;  /* 0x000000ffff4d7224 */ /* 0x000fe400078e002c */
[----:B------:R-:W-:Y:S02]  /*3a40*/  IMAD.MOV.U32 R31, RZ, RZ, R53 ;  /* 0x000000ffff1f7224 */ /* 0x000fe400078e0035 */
[C---:B0-----:R-:W-:Y:S02]  /*3a50*/  FMUL R38, R4.reuse, R62 ;  /* 0x0000003e04267220 */ /* 0x041fe40000400000 */
[----:B------:R-:W-:Y:S02]  /*3a60*/  FMUL R43, R4, R58 ;  /* 0x0000003a042b7220 */ /* 0x000fe40000400000 */
[----:B------:R-:W-:Y:S02]  /*3a70*/  IMAD.MOV.U32 R17, RZ, RZ, R60 ;  /* 0x000000ffff117224 */ /* 0x000fe400078e003c */
[----:B------:R-:W-:-:S02]  /*3a80*/  IMAD.MOV.U32 R27, RZ, RZ, R64 ;  /* 0x000000ffff1b7224 */ /* 0x000fc400078e0040 */
[----:B------:R-:W-:Y:S02]  /*3a90*/  IMAD.MOV.U32 R35, RZ, RZ, R65 ;  /* 0x000000ffff237224 */ /* 0x000fe400078e0041 */
[C---:B------:R-:W-:Y:S02]  /*3aa0*/  FMUL R36, R4.reuse, R67 ;  /* 0x0000004304247220 */ /* 0x040fe40000400000 */
[C---:B------:R-:W-:Y:S02]  /*3ab0*/  FMUL R37, R4.reuse, R66 ;  /* 0x0000004204257220 */ /* 0x040fe40000400000 */
[C---:B------:R-:W-:Y:S02]  /*3ac0*/  FMUL R39, R4.reuse, R63 ;  /* 0x0000003f04277220 */ /* 0x040fe40000400000 */
[C---:B------:R-:W-:Y:S02]  /*3ad0*/  FMUL R44, R4.reuse, R55 ;  /* 0x00000037042c7220 */ /* 0x040fe40000400000 */
[----:B------:R-:W-:-:S02]  /*3ae0*/  FMUL R47, R4, R51 ;  /* 0x00000033042f7220 */ /* 0x000fc40000400000 */
[C---:B------:R-:W-:Y:S02]  /*3af0*/  FMUL R48, R4.reuse, R50 ;  /* 0x0000003204307220 */ /* 0x040fe40000400000 */
[C---:B------:R-:W-:Y:S02]  /*3b00*/  FMUL R53, R4.reuse, R69 ;  /* 0x0000004504357220 */ /* 0x040fe40000400000 */
[C---:B------:R-:W-:Y:S02]  /*3b10*/  FMUL R58, R4.reuse, R71 ;  /* 0x00000047043a7220 */ /* 0x040fe40000400000 */
[C---:B------:R-:W-:Y:S02]  /*3b20*/  FMUL R62, R4.reuse, R73 ;  /* 0x00000049043e7220 */ /* 0x040fe40000400000 */
[C---:B------:R-:W-:Y:S01]  /*3b30*/  FMUL R41, R4.reuse, R59 ;  /* 0x0000003b04297220 */ /* 0x040fe20000400000 */
[----:B------:R-:W-:Y:S01]  /*3b40*/  F2FP.PACK_AB R100, R53, R58 ;  /* 0x0000003a3564723e */ /* 0x000fe200000000ff */
[----:B------:R-:W-:-:S02]  /*3b50*/  FMUL R46, R4, R54 ;  /* 0x00000036042e7220 */ /* 0x000fc40000400000 */
[C---:B------:R-:W-:Y:S01]  /*3b60*/  FMUL R50, R4.reuse, R25 ;  /* 0x0000001904327220 */ /* 0x040fe20000400000 */
[----:B------:R-:W-:Y:S01]  /*3b70*/  F2FP.PACK_AB R102, R41, R44 ;  /* 0x0000002c2966723e */ /* 0x000fe200000000ff */
[C---:B------:R-:W-:Y:S01]  /*3b80*/  FMUL R51, R4.reuse, R33 ;  /* 0x0000002104337220 */ /* 0x040fe20000400000 */
[----:B------:R-:W-:Y:S01]  /*3b90*/  F2FP.PACK_AB R98, R43, R46 ;  /* 0x0000002e2b62723e */ /* 0x000fe200000000ff */
[C---:B------:R-:W-:Y:S02]  /*3ba0*/  FMUL R55, R4.reuse, R42 ;  /* 0x0000002a04377220 */ /* 0x040fe40000400000 */
[C---:B------:R-:W-:Y:S02]  /*3bb0*/  FMUL R60, R4.reuse, R87 ;  /* 0x00000057043c7220 */ /* 0x040fe40000400000 */
[C---:B------:R-:W-:Y:S01]  /*3bc0*/  FMUL R61, R4.reuse, R34 ;  /* 0x00000022043d7220 */ /* 0x040fe20000400000 */
[----:B------:R-:W-:Y:S01]  /*3bd0*/  F2FP.PACK_AB R96, R55, R62 ;  /* 0x0000003e3760723e */ /* 0x000fe200000000ff */
[----:B------:R-:W-:-:S02]  /*3be0*/  FMUL R63, R4, R93 ;  /* 0x0000005d043f7220 */ /* 0x000fc40000400000 */
[C---:B------:R-:W-:Y:S02]  /*3bf0*/  FMUL R64, R4.reuse, R95 ;  /* 0x0000005f04407220 */ /* 0x040fe40000400000 */
[C---:B------:R-:W-:Y:S01]  /*3c00*/  FMUL R11, R4.reuse, R101 ;  /* 0x00000065040b7220 */ /* 0x040fe20000400000 */
[----:B------:R-:W-:Y:S01]  /*3c10*/  F2FP.PACK_AB R101, R47, R50 ;  /* 0x000000322f65723e */ /* 0x000fe200000000ff */
        /* <DEDUP_REMOVED lines=8> */
[C---:B------:R-:W-:Y:S02]  /*3ca0*/  FMUL R73, R4.reuse, R127 ;  /* 0x0000007f04497220 */ /* 0x040fe40000400000 */
[----:B------:R-:W-:-:S02]  /*3cb0*/  FMUL R74, R4, R135 ;  /* 0x00000087044a7220 */ /* 0x000fc40000400000 */
[----:B------:R-:W-:Y:S02]  /*3cc0*/  FMUL R76, R4, R137 ;  /* 0x00000089044c7220 */ /* 0x000fe40000400000 */
[----:B------:R-:W0:Y:S01]  /*3cd0*/  MUFU.RCP R4, R128 ;  /* 0x0000008000047308 */ /* 0x000e220000001000 */
[----:B------:R-:W-:Y:S02]  /*3ce0*/  @P2 FMUL R24, R24, 0.25 ;  /* 0x3e80000018182820 */ /* 0x000fe40000400000 */
[----:B------:R-:W-:Y:S02]  /*3cf0*/  IMAD.MOV.U32 R91, RZ, RZ, R32 ;  /* 0x000000ffff5b7224 */ /* 0x000fe400078e0020 */
[----:B------:R-:W-:Y:S02]  /*3d00*/  IMAD.MOV.U32 R81, RZ, RZ, R40 ;  /* 0x000000ffff517224 */ /* 0x000fe400078e0028 */
        /* <DEDUP_REMOVED lines=11> */
[----:B------:R-:W-:Y:S02]  /*3dc0*/  @!P1 FMUL R24, R24, 16777216 ;  /* 0x4b80000018189820 */ /* 0x000fe40000400000 */
        /* <DEDUP_REMOVED lines=19> */
[----:B------:R-:W-:Y:S01]  /*3f00*/  @P2 FMUL R141, R141, 0.25 ;  /* 0x3e8000008d8d2820 */ /* 0x000fe20000400000 */
[----:B------:R-:W-:Y:S01]  /*3f10*/  ISETP.GE.U32.AND P2, PT, R78, 0x7f800000, PT ;  /* 0x7f8000004e00780c */ /* 0x000fe20003f46070 */
        /* <DEDUP_REMOVED lines=11> */
[----:B0-----:R-:W-:Y:S02]  /*3fd0*/  FMUL R18, R4, R24 ;  /* 0x0000001804127220 */ /* 0x001fe40000400000 */
        /* <DEDUP_REMOVED lines=19> */
[----:B------:R-:W-:Y:S01]  /*4110*/  @!P1 FMUL R141, R141, 16777216 ;  /* 0x4b8000008d8d9820 */ /* 0x000fe20000400000 */
[----:B------:R-:W-:Y:S01]  /*4120*/  FSETP.NEU.AND P1, PT, R78, RZ, PT ;  /* 0x000000ff4e00720b */ /* 0x000fe20003f2d000 */
[C---:B------:R-:W-:Y:S02]  /*4130*/  FMUL R13, R4.reuse, R115 ;  /* 0x00000073040d7220 */ /* 0x040fe40000400000 */
[C---:B------:R-:W-:Y:S02]  /*4140*/  FMUL R24, R4.reuse, R121 ;  /* 0x0000007904187220 */ /* 0x040fe40000400000 */
[C---:B------:R-:W-:Y:S02]  /*4150*/  FMUL R42, R4.reuse, R17 ;  /* 0x00000011042a7220 */ /* 0x040fe40000400000 */
[C---:B------:R-:W-:Y:S01]  /*4160*/  FMUL R45, R4.reuse, R52 ;  /* 0x00000034042d7220 */ /* 0x040fe20000400000 */
[----:B------:R-:W-:Y:S01]  /*4170*/  F2FP.PACK_AB R13, R13, R24 ;  /* 0x000000180d0d723e */ /* 0x000fe200000000ff */
[----:B------:R-:W-:-:S02]  /*4180*/  FMUL R33, R4, R49 ;  /* 0x0000003104217220 */ /* 0x000fc40000400000 */
[----:B------:R-:W-:Y:S02]  /*4190*/  IMAD.IADD R5, R78, 0x1, -R5 ;  /* 0x000000014e057824 */ /* 0x000fe400078e0a05 */
[----:B------:R-:W-:Y:S02]  /*41a0*/  FFMA.FTZ R30, R9, 1.1920928955078125e-07, R6 ;  /* 0x34000000091e7823 */ /* 0x000fe40000010006 */
[C---:B------:R-:W-:Y:S02]  /*41b0*/  FMUL R40, R4.reuse, R15 ;  /* 0x0000000f04287220 */ /* 0x040fe40000400000 */
[C---:B------:R-:W-:Y:S02]  /*41c0*/  FMUL R34, R4.reuse, R57 ;  /* 0x0000003904227220 */ /* 0x040fe40000400000 */
[C---:B------:R-:W-:Y:S02]  /*41d0*/  FMUL R26, R4.reuse, R56 ;  /* 0x00000038041a7220 */ /* 0x040fe40000400000 */
[----:B------:R-:W-:-:S02]  /*41e0*/  FMUL R49, R4, R19 ;  /* 0x0000001304317220 */ /* 0x000fc40000400000 */
[----:B------:R-:W-:Y:S01]  /*41f0*/  FMUL R52, R4, R75 ;  /* 0x0000004b04347220 */ /* 0x000fe20000400000 */
[----:B------:R-:W-:Y:S01]  /*4200*/  F2FP.PACK_AB R26, R26, R45 ;  /* 0x0000002d1a1a723e */ /* 0x000fe200000000ff */
[C---:B------:R-:W-:Y:S02]  /*4210*/  FMUL R17, R4.reuse, R16 ;  /* 0x0000001004117220 */ /* 0x040fe40000400000 */
[C---:B------:R-:W-:Y:S01]  /*4220*/  FMUL R35, R4.reuse, R35 ;  /* 0x0000002304237220 */ /* 0x040fe20000400000 */
[----:B------:R-:W-:Y:S01]  /*4230*/  F2FP.PACK_AB R33, R33, R52 ;  /* 0x000000342121723e */ /* 0x000fe200000000ff */
[C---:B------:R-:W-:Y:S02]  /*4240*/  FMUL R27, R4.reuse, R27 ;  /* 0x0000001b041b7220 */ /* 0x040fe40000400000 */
[C---:B------:R-:W-:Y:S01]  /*4250*/  FMUL R31, R4.reuse, R31 ;  /* 0x0000001f041f7220 */ /* 0x040fe20000400000 */
[----:B------:R-:W-:Y:S01]  /*4260*/  F2FP.PACK_AB R35, R35, R40 ;  /* 0x000000282323723e */ /* 0x000fe200000000ff */
[C---:B------:R-:W-:Y:S01]  /*4270*/  FMUL R54, R4.reuse, R77 ;  /* 0x0000004d04367220 */ /* 0x040fe20000400000 */
[----:B------:R-:W-:Y:S01]  /*4280*/  F2FP.PACK_AB R27, R27, R42 ;  /* 0x0000002a1b1b723e */ /* 0x000fe200000000ff */
[----:B------:R-:W-:Y:S01]  /*4290*/  FMUL R32, R4, R79 ;  /* 0x0000004f04207220 */ /* 0x000fe20000400000 */
[----:B------:R-:W-:Y:S01]  /*42a0*/  F2FP.PACK_AB R34, R34, R31 ;  /* 0x0000001f2222723e */ /* 0x000fe200000000ff */
[----:B------:R-:W-:Y:S01]  /*42b0*/  FMUL R56, R4, R81 ;  /* 0x0000005104387220 */ /* 0x000fe20000400000 */
[----:B------:R-:W-:Y:S01]  /*42c0*/  LOP3.LUT R31, R20, 0x60, RZ, 0x3c, !PT ;  /* 0x00000060141f7812 */ /* 0x000fe200078e3cff */
[----:B------:R-:W-:-:S02]  /*42d0*/  FMUL R57, R4, R83 ;  /* 0x0000005304397220 */ /* 0x000fc40000400000 */
[C---:B------:R-:W-:Y:S02]  /*42e0*/  FMUL R59, R4.reuse, R85 ;  /* 0x00000055043b7220 */ /* 0x040fe40000400000 */
[----:B------:R-:W-:Y:S01]  /*42f0*/  FMUL R15, R4, R89 ;  /* 0x00000059040f7220 */ /* 0x000fe20000400000 */
[----:B------:R-:W-:Y:S01]  /*4300*/  F2FP.PACK_AB R32, R32, R57 ;  /* 0x000000392020723e */ /* 0x000fe200000000ff */
[C---:B------:R-:W-:Y:S02]  /*4310*/  FMUL R19, R4.reuse, R91 ;  /* 0x0000005b04137220 */ /* 0x040fe40000400000 */
[----:B------:R-:W-:Y:S01]  /*4320*/  FMUL R6, R4, R97 ;  /* 0x0000006104067220 */ /* 0x000fe20000400000 */
[----:B------:R-:W-:Y:S01]  /*4330*/  F2FP.PACK_AB R97, R48, R51 ;  /* 0x000000333061723e */ /* 0x000fe200000000ff */
[C---:B------:R-:W-:Y:S01]  /*4340*/  FMUL R10, R4.reuse, R99 ;  /* 0x00000063040a7220 */ /* 0x040fe20000400000 */
[----:B------:R-:W-:Y:S01]  /*4350*/  F2FP.PACK_AB R99, R37, R38 ;  /* 0x000000262563723e */ /* 0x000fe200000000ff */
[C---:B------:R-:W-:Y:S01]  /*4360*/  FMUL R14, R4.reuse, R103 ;  /* 0x00000067040e7220 */ /* 0x040fe20000400000 */
[----:B------:R-:W-:Y:S01]  /*4370*/  F2FP.PACK_AB R15, R15, R6 ;  /* 0x000000060f0f723e */ /* 0x000fe200000000ff */
[C---:B------:R-:W-:Y:S01]  /*4380*/  FMUL R7, R4.reuse, R109 ;  /* 0x0000006d04077220 */ /* 0x040fe20000400000 */
[----:B------:R-:W-:Y:S01]  /*4390*/  F2FP.PACK_AB R19, R19, R10 ;  /* 0x0000000a1313723e */ /* 0x000fe200000000ff */
[----:B------:R-:W-:Y:S01]  /*43a0*/  FMUL R12, R4, R131 ;  /* 0x00000083040c7220 */ /* 0x000fe20000400000 */
[----:B------:R-:W-:Y:S01]  /*43b0*/  F2FP.PACK_AB R103, R36, R39 ;  /* 0x000000272467723e */ /* 0x000fe200000000ff */
[----:B------:R-:W-:Y:S01]  /*43c0*/  FMUL R16, R4, R133 ;  /* 0x0000008504107220 */ /* 0x000fe20000400000 */
[----:B------:R-:W-:Y:S01]  /*43d0*/  F2FP.PACK_AB R14, R14, R7 ;  /* 0x000000070e0e723e */ /* 0x000fe200000000ff */
[----:B------:R-:W-:-:S02]  /*43e0*/  FMUL R75, R4, R141 ;  /* 0x0000008d044b7220 */ /* 0x000fc40000400000 */
[C---:B------:R-:W-:Y:S02]  /*43f0*/  FMUL R25, R4.reuse, R139 ;  /* 0x0000008b04197220 */ /* 0x040fe40000400000 */
[----:B------:R-:W-:Y:S01]  /*4400*/  FMUL R72, R4, R123 ;  /* 0x0000007b04487220 */ /* 0x000fe20000400000 */
[----:B------:R-:W-:Y:S01]  /*4410*/  F2FP.PACK_AB R16, R16, R75 ;  /* 0x0000004b1010723e */ /* 0x000fe200000000ff */
[----:B------:R-:W-:Y:S01]  /*4420*/  FMUL R9, R4, R111 ;  /* 0x0000006f04097220 */ /* 0x000fe20000400000 */
[----:B------:R-:W-:Y:S01]  /*4430*/  MOV R4, 0x3dc6b27f ;  /* 0x3dc6b27f00047802 */ /* 0x000fe20000000f00 */
[----:B------:R-:W-:Y:S01]  /*4440*/  FADD R24, R5, -1 ;  /* 0xbf80000005187421 */ /* 0x000fe20000000000 */
[----:B------:R-:W-:Y:S01]  /*4450*/  F2FP.PACK_AB R12, R12, R25 ;  /* 0x000000190c0c723e */ /* 0x000fe200000000ff */
[----:B------:R-:W-:Y:S01]  /*4460*/  IMAD.IADD R8, R143, 0x1, -R8 ;  /* 0x000000018f087824 */ /* 0x000fe200078e0a08 */
[----:B------:R-:W-:Y:S01]  /*4470*/  F2FP.PACK_AB R18, R18, R9 ;  /* 0x000000091212723e */ /* 0x000fe200000000ff */
[----:B------:R-:W-:Y:S01]  /*4480*/  FFMA.FTZ R5, R24, R4, -0.16845393180847167969 ;  /* 0xbe2c7f3018057423 */ /* 0x000fe20000010004 */
[----:B------:R-:W-:Y:S01]  /*4490*/  F2FP.PACK_AB R9, R67, R70 ;  /* 0x000000464309723e */ /* 0x000fe200000000ff */
[----:B------:R-:W-:Y:S01]  /*44a0*/  FADD R25, R8, -1 ;  /* 0xbf80000008197421 */ /* 0x000fe20000000000 */
[----:B------:R0:W-:Y:S01]  /*44b0*/  STS.128 [R23+0x800], R12 ;  /* 0x0008000c17007388 */ /* 0x0001e20000000c00 */
[C---:B------:R-:W-:Y:S01]  /*44c0*/  FFMA.FTZ R5, R24.reuse, R5, 0.1716887056827545166 ;  /* 0x3e2fcf2a18057423 */ /* 0x040fe20000010005 */
[----:B------:R-:W-:Y:S01]  /*44d0*/  F2FP.PACK_AB R8, R71, R74 ;  /* 0x0000004a4708723e */ /* 0x000fe200000000ff */
[----:B------:R-:W-:Y:S01]  /*44e0*/  FFMA.FTZ R6, R25, R4, -0.16845393180847167969 ;  /* 0xbe2c7f3019067423 */ /* 0x000fe20000010004 */
[----:B------:R-:W-:Y:S01]  /*44f0*/  F2FP.PACK_AB R4, R73, R76 ;  /* 0x0000004c4904723e */ /* 0x000fe200000000ff */
[----:B------:R-:W-:Y:S01]  /*4500*/  FFMA.FTZ R7, R24, R5, -0.17900948226451873779 ;  /* 0xbe374e4318077423 */ /* 0x000fe20000010005 */
[----:B------:R-:W-:Y:S01]  /*4510*/  F2FP.PACK_AB R5, R68, R69 ;  /* 0x000000454405723e */ /* 0x000fe200000000ff */
[----:B------:R-:W-:Y:S01]  /*4520*/  FFMA.FTZ R6, R25, R6, 0.1716887056827545166 ;  /* 0x3e2fcf2a19067423 */ /* 0x000fe20000010006 */
[----:B------:R-:W-:Y:S01]  /*4530*/  F2FP.PACK_AB R17, R17, R72 ;  /* 0x000000481111723e */ /* 0x000fe200000000ff */
[----:B------:R-:W-:-:S02]  /*4540*/  FFMA.FTZ R7, R24, R7, 0.20512372255325317383 ;  /* 0x3e520bf418077423 */ /* 0x000fc40000010007 */
[C---:B------:R-:W-:Y:S01]  /*4550*/  FFMA.FTZ R10, R25.reuse, R6, -0.17900948226451873779 ;  /* 0xbe374e43190a7423 */ /* 0x040fe20000010006 */
[----:B------:R-:W-:Y:S01]  /*4560*/  F2FP.PACK_AB R6, R22, R65 ;  /* 0x000000411606723e */ /* 0x000fe200000000ff */
[----:B------:R-:W-:Y:S01]  /*4570*/  FFMA.FTZ R7, R24, R7, -0.24046532809734344482 ;  /* 0xbe763c8b18077423 */ /* 0x000fe20000010007 */
[----:B------:R-:W-:Y:S01]  /*4580*/  STS.128 [R23], R16 ;  /* 0x0000001017007388 */ /* 0x000fe20000000c00 */
[----:B------:R-:W-:Y:S02]  /*4590*/  IMAD R65, R120, c[0x0][0x1c8], RZ ;  /* 0x0000720078417a24 */ /* 0x000fe400078e02ff */
[----:B------:R-:W-:Y:S02]  /*45a0*/  IMAD.MOV.U32 R22, RZ, RZ, c[0x0][0x1c8] ;  /* 0x00007200ff167624 */ /* 0x000fe400078e00ff */
[----:B------:R-:W-:Y:S02]  /*45b0*/  FFMA.FTZ R10, R25, R10, 0.20512372255325317383 ;  /* 0x3e520bf4190a7423 */ /* 0x000fe4000001000a */
[----:B------:R-:W-:-:S02]  /*45c0*/  FFMA.FTZ R7, R24, R7, 0.28857114911079406738 ;  /* 0x3e93bf9918077423 */ /* 0x000fc40000010007 */
[----:B------:R-:W-:Y:S02]  /*45d0*/  IMAD R67, R22, 0x2, R65 ;  /* 0x0000000216437824 */ /* 0x000fe400078e0241 */
[----:B0-----:R-:W-:Y:S01]  /*45e0*/  FFMA.FTZ R12, R25, R10, -0.24046532809734344482 ;  /* 0xbe763c8b190c7423 */ /* 0x001fe2000001000a */
[----:B------:R-:W-:Y:S01]  /*45f0*/  F2FP.PACK_AB R10, R11, R66 ;  /* 0x000000420b0a723e */ /* 0x000fe200000000ff */
[----:B------:R-:W-:Y:S01]  /*4600*/  FFMA.FTZ R11, R24, R7, -0.36067417263984680176 ;  /* 0xbeb8aa49180b7423 */ /* 0x000fe20000010007 */
[----:B------:R-:W-:Y:S01]  /*4610*/  LEA R69, R22, R67, 0x1 ;  /* 0x0000004316457211 */ /* 0x000fe200078e08ff */
[----:B------:R-:W-:Y:S01]  /*4620*/  FFMA.FTZ R12, R25, R12, 0.28857114911079406738 ;  /* 0x3e93bf99190c7423 */ /* 0x000fe2000001000c */
[----:B------:R-:W-:Y:S01]  /*4630*/  F2FP.PACK_AB R7, R61, R64 ;  /* 0x000000403d07723e */ /* 0x000fe200000000ff */
[----:B------:R-:W-:Y:S01]  /*4640*/  FFMA.FTZ R13, R24, R11, 0.48089820146560668945 ;  /* 0x3ef6384a180d7423 */ /* 0x000fe2000001000b */
[----:B------:R-:W-:Y:S01]  /*4650*/  F2FP.PACK_AB R11, R60, R63 ;  /* 0x0000003f3c0b723e */ /* 0x000fe200000000ff */
[----:B------:R-:W-:Y:S01]  /*4660*/  IMAD R63, R22, 0x2, R69 ;  /* 0x00000002163f7824 */ /* 0x000fe200078e0245 */
[----:B------:R-:W-:Y:S01]  /*4670*/  LOP3.LUT R61, R20, 0x20, RZ, 0x3c, !PT ;  /* 0x00000020143d7812 */ /* 0x000fe200078e3cff */
[C---:B------:R-:W-:Y:S01]  /*4680*/  FFMA.FTZ R12, R25.reuse, R12, -0.36067417263984680176 ;  /* 0xbeb8aa49190c7423 */ /* 0x040fe2000001000c */
[----:B------:R0:W-:Y:S01]  /*4690*/  STS.128 [R23+0x80], R4 ;  /* 0x0000800417007388 */ /* 0x0001e20000000c00 */
[----:B------:R-:W-:Y:S01]  /*46a0*/  IMAD R71, R22, 0x2, R63 ;  /* 0x0000000216477824 */ /* 0x000fe200078e023f */
[----:B------:R-:W-:Y:S01]  /*46b0*/  LOP3.LUT R60, R20, 0x40, RZ, 0x3c, !PT ;  /* 0x00000040143c7812 */ /* 0x000fe200078e3cff */
[C---:B------:R-:W-:Y:S01]  /*46c0*/  FFMA.FTZ R12, R25.reuse, R12, 0.48089820146560668945 ;  /* 0x3ef6384a190c7423 */ /* 0x040fe2000001000c */
[----:B------:R-:W-:Y:S01]  /*46d0*/  STS.128 [R23+0x880], R8 ;  /* 0x0008800817007388 */ /* 0x000fe20000000c00 */
[----:B------:R-:W-:Y:S01]  /*46e0*/  FFMA.FTZ R13, R24, R13, -0.72134751081466674805 ;  /* 0xbf38aa3b180d7423 */ /* 0x000fe2000001000d */
[----:B------:R-:W-:Y:S01]  /*46f0*/  LEA R73, R22, R71, 0x1 ;  /* 0x0000004716497211 */ /* 0x000fe200078e08ff */
[----:B------:R-:W-:Y:S01]  /*4700*/  FFMA.FTZ R12, R25, R12, -0.72134751081466674805 ;  /* 0xbf38aa3b190c7423 */ /* 0x000fe2000001000c */
[----:B------:R-:W-:Y:S01]  /*4710*/  BAR.SYNC.DEFER_BLOCKING 0x0 ;  /* 0x0000000000007b1d */ /* 0x000fe20000010000 */
[----:B------:R-:W-:-:S02]  /*4720*/  FMUL R13, R24, R13 ;  /* 0x0000000d180d7220 */ /* 0x000fc40000400000 */
[C---:B------:R-:W-:Y:S02]  /*4730*/  IMAD R75, R22.reuse, 0x2, R73 ;  /* 0x00000002164b7824 */ /* 0x040fe400078e0249 */
[C---:B------:R-:W-:Y:S02]  /*4740*/  FMUL R12, R25.reuse, R12 ;  /* 0x0000000c190c7220 */ /* 0x040fe40000400000 */
[C---:B------:R-:W-:Y:S02]  /*4750*/  IMAD R77, R22.reuse, 0x2, R75 ;  /* 0x00000002164d7824 */ /* 0x040fe400078e024b */
[C---:B------:R-:W-:Y:S02]  /*4760*/  FMUL R12, R25.reuse, R12 ;  /* 0x0000000c190c7220 */ /* 0x040fe40000400000 */
[----:B------:R-:W-:Y:S02]  /*4770*/  IMAD R79, R22, 0x2, R77 ;  /* 0x00000002164f7824 */ /* 0x000fe400078e024d */
[----:B------:R-:W-:Y:S01]  /*4780*/  FFMA.FTZ R25, R25, 1.4426950216293334961, R12 ;  /* 0x3fb8aa3b19197823 */ /* 0x000fe2000001000c */
[----:B------:R-:W-:Y:S01]  /*4790*/  @P2 MOV R12, 0x7f800000 ;  /* 0x7f800000000c2802 */ /* 0x000fe20000000f00 */
[----:B------:R-:W-:Y:S01]  /*47a0*/  FMUL R13, R24, R13 ;  /* 0x0000000d180d7220 */ /* 0x000fe20000400000 */
[----:B------:R-:W-:Y:S01]  /*47b0*/  LEA R81, R22, R79, 0x1 ;  /* 0x0000004f16517211 */ /* 0x000fe200078e08ff */
[----:B------:R-:W-:Y:S01]  /*47c0*/  FADD R30, R30, R25 ;  /* 0x000000191e1e7221 */ /* 0x000fe20000000000 */
[----:B------:R-:W-:Y:S01]  /*47d0*/  F2FP.PACK_AB R25, R49, R54 ;  /* 0x000000363119723e */ /* 0x000fe200000000ff */
[----:B------:R-:W-:Y:S01]  /*47e0*/  FFMA.FTZ R24, R24, 1.4426950216293334961, R13 ;  /* 0x3fb8aa3b18187823 */ /* 0x000fe2000001000d */
[----:B------:R-:W-:Y:S01]  /*47f0*/  LEA R36, P5, R79, R21, 0x1 ;  /* 0x000000154f247211 */ /* 0x000fe200078a08ff */
[----:B------:R-:W-:-:S02]  /*4800*/  IMAD R83, R22, 0x2, R81 ;  /* 0x0000000216537824 */ /* 0x000fc400078e0251 */
[----:B------:R-:W-:Y:S01]  /*4810*/  FADD R29, R29, R24 ;  /* 0x000000181d1d7221 */ /* 0x000fe20000000000 */
[----:B------:R-:W-:Y:S01]  /*4820*/  F2FP.PACK_AB R24, R56, R59 ;  /* 0x0000003b3818723e */ /* 0x000fe200000000ff */
[----:B------:R-:W-:Y:S01]  /*4830*/  IMAD R49, R22, 0x2, R83 ;  /* 0x0000000216317824 */ /* 0x000fe200078e0253 */
[----:B------:R-:W1:Y:S01]  /*4840*/  LDS.128 R16, [R20] ;  /* 0x0000000014107984 */ /* 0x000e620000000c00 */
[----:B0-----:R-:W-:Y:S01]  /*4850*/  @P3 IMAD.MOV.U32 R4, RZ, RZ, 0x7f800000 ;  /* 0x7f800000ff043424 */ /* 0x001fe200078e00ff */
[----:B------:R-:W-:Y:S01]  /*4860*/  LEA.HI.X.SX32 R37, R79, R0, 0x1, P5 ;  /* 0x000000004f257211 */ /* 0x000fe200028f0eff */
[----:B------:R-:W-:Y:S01]  /*4870*/  @P2 FFMA.FTZ R29, R78, R12, +INF ;  /* 0x7f8000004e1d2423 */ /* 0x000fe2000001000c */
[----:B------:R-:W-:Y:S01]  /*4880*/  LEA R45, R22, R49, 0x1 ;  /* 0x00000031162d7211 */ /* 0x000fe200078e08ff */
[C---:B------:R-:W-:Y:S01]  /*4890*/  @P3 FFMA.FTZ R30, R143.reuse, R4, +INF ;  /* 0x7f8000008f1e3423 */ /* 0x040fe20000010004 */
[----:B------:R-:W0:Y:S01]  /*48a0*/  LDS.128 R12, [R61] ;  /* 0x000000003d0c7984 */ /* 0x000e220000000c00 */
[----:B------:R-:W-:-:S02]  /*48b0*/  FSETP.NEU.AND P2, PT, R143, RZ, PT ;  /* 0x000000ff8f00720b */ /* 0x000fc40003f4d000 */
[C---:B------:R-:W-:Y:S01]  /*48c0*/  IMAD R57, R22.reuse, 0x2, R45 ;  /* 0x0000000216397824 */ /* 0x040fe200078e022d */
[----:B------:R-:W2:Y:S01]  /*48d0*/  LDS.128 R8, [R60] ;  /* 0x000000003c087984 */ /* 0x000ea20000000c00 */
[----:B------:R-:W-:Y:S02]  /*48e0*/  FSEL R29, R29, -INF , P1 ;  /* 0xff8000001d1d7808 */ /* 0x000fe40000800000 */
[----:B------:R-:W-:Y:S01]  /*48f0*/  IMAD R59, R22, 0x2, R57 ;  /* 0x00000002163b7824 */ /* 0x000fe200078e0239 */
[----:B------:R-:W3:Y:S01]  /*4900*/  LDS.128 R4, [R31] ;  /* 0x000000001f047984 */ /* 0x000ee20000000c00 */
[----:B------:R-:W-:Y:S01]  /*4910*/  FSEL R30, R30, -INF , P2 ;  /* 0xff8000001e1e7808 */ /* 0x000fe20001000000 */
[----:B------:R-:W-:Y:S02]  /*4920*/  FFMA R2, R29, 0.69314718246459960938, R2 ;  /* 0x3f3172181d027823 */ /* 0x000fe40000000002 */
[----:B------:R-:W-:Y:S01]  /*4930*/  LEA R85, R22, R59, 0x1 ;  /* 0x0000003b16557211 */ /* 0x000fe200078e08ff */
[----:B------:R-:W-:Y:S01]  /*4940*/  BAR.SYNC.DEFER_BLOCKING 0x0 ;  /* 0x0000000000007b1d */ /* 0x000fe20000010000 */
[----:B------:R-:W-:-:S03]  /*4950*/  FFMA R3, R30, 0.69314718246459960938, R3 ;  /* 0x3f3172181e037823 */ /* 0x000fc60000000003 */
[----:B------:R-:W-:-:S04]  /*4960*/  IMAD R87, R22, 0x2, R85 ;  /* 0x0000000216577824 */ /* 0x000fc800078e0255 */
[----:B------:R-:W-:-:S05]  /*4970*/  IMAD R55, R22, 0x2, R87 ;  /* 0x0000000216377824 */ /* 0x000fca00078e0257 */
[----:B------:R-:W-:-:S05]  /*4980*/  LEA R47, R22, R55, 0x1 ;  /* 0x00000037162f7211 */ /* 0x000fca00078e08ff */
[----:B------:R-:W-:-:S04]  /*4990*/  IMAD R89, R22, 0x2, R47 ;  /* 0x0000000216597824 */ /* 0x000fc800078e022f */
[C---:B------:R-:W-:Y:S01]  /*49a0*/  IMAD R91, R22.reuse, 0x2, R89 ;  /* 0x00000002165b7824 */ /* 0x040fe200078e0259 */
[----:B------:R4:W-:Y:S04]  /*49b0*/  STS.128 [R23+0x80], R96 ;  /* 0x0000806017007388 */ /* 0x0009e80000000c00 */
[C---:B------:R-:W-:Y:S01]  /*49c0*/  LEA R93, R22.reuse, R91, 0x1 ;  /* 0x0000005b165d7211 */ /* 0x040fe200078e08ff */
[----:B------:R5:W-:Y:S04]  /*49d0*/  STS.128 [R23], R24 ;  /* 0x0000001817007388 */ /* 0x000be80000000c00 */
[C---:B------:R-:W-:Y:S01]  /*49e0*/  IMAD R95, R22.reuse, 0x2, R93 ;  /* 0x00000002165f7824 */ /* 0x040fe200078e025d */
[----:B------:R0:W-:Y:S04]  /*49f0*/  STS.128 [R23+0x800], R32 ;  /* 0x0008002017007388 */ /* 0x0001e80000000c00 */
[----:B------:R1:W-:Y:S01]  /*4a00*/  STS.128 [R23+0x880], R100 ;  /* 0x0008806417007388 */ /* 0x0003e20000000c00 */
[----:B----4-:R-:W-:-:S03]  /*4a10*/  IMAD R97, R22, 0x2, R95 ;  /* 0x0000000216617824 */ /* 0x010fc600078e025f */
[----:B------:R-:W-:Y:S01]  /*4a20*/  BAR.SYNC.DEFER_BLOCKING 0x0 ;  /* 0x0000000000007b1d */ /* 0x000fe20000010000 */
[----:B-----5:R-:W-:-:S04]  /*4a30*/  LEA R26, P3, R65, R21, 0x1 ;  /* 0x00000015411a7211 */ /* 0x020fc800078608ff */
[-C--:B------:R-:W-:Y:S02]  /*4a40*/  LEA.HI.X.SX32 R27, R65, R0.reuse, 0x1, P3 ;  /* 0x00000000411b7211 */ /* 0x080fe400018f0eff */
[-C--:B0-----:R-:W-:Y:S02]  /*4a50*/  LEA R32, P4, R67, R21.reuse, 0x1 ;  /* 0x0000001543207211 */ /* 0x081fe400078808ff */
[----:B------:R-:W-:Y:S02]  /*4a60*/  LEA R34, P3, R69, R21, 0x1 ;  /* 0x0000001545227211 */ /* 0x000fe400078608ff */
[C---:B-1----:R-:W-:Y:S02]  /*4a70*/  LEA R23, R22.reuse, R97, 0x1 ;  /* 0x0000006116177211 */ /* 0x042fe400078e08ff */
[-C--:B------:R-:W-:Y:S02]  /*4a80*/  LEA.HI.X.SX32 R33, R67, R0.reuse, 0x1, P4 ;  /* 0x0000000043217211 */ /* 0x080fe400020f0eff */
[----:B------:R-:W-:Y:S01]  /*4a90*/  LEA.HI.X.SX32 R35, R69, R0, 0x1, P3 ;  /* 0x0000000045237211 */ /* 0x000fe200018f0eff */
[----:B------:R-:W-:Y:S01]  /*4aa0*/  IMAD R99, R22, 0x2, R23 ;  /* 0x0000000216637824 */ /* 0x000fe200078e0217 */
[----:B------:R-:W-:-:S02]  /*4ab0*/  LEA R24, P3, R71, R21, 0x1 ;  /* 0x0000001547187211 */ /* 0x000fc400078608ff */
[----:B------:R-:W-:Y:S01]  /*4ac0*/  LEA R38, P4, R63, R21, 0x1 ;  /* 0x000000153f267211 */ /* 0x000fe200078808ff */
[C---:B------:R-:W-:Y:S01]  /*4ad0*/  IMAD R101, R22.reuse, 0x2, R99 ;  /* 0x0000000216657824 */ /* 0x040fe200078e0263 */
[-C--:B------:R-:W-:Y:S01]  /*4ae0*/  LEA.HI.X.SX32 R25, R71, R0.reuse, 0x1, P3 ;  /* 0x0000000047197211 */ /* 0x080fe200018f0eff */
[----:B------:R0:W-:Y:S01]  /*4af0*/  STG.E.U16 [R26.64], R16 ;  /* 0x000000101a007986 */ /* 0x0001e2000c101504 */
[----:B------:R-:W-:Y:S02]  /*4b00*/  LEA.HI.X.SX32 R39, R63, R0, 0x1, P4 ;  /* 0x000000003f277211 */ /* 0x000fe400020f0eff */
[C---:B------:R-:W-:Y:S01]  /*4b10*/  LEA R103, R22.reuse, R101, 0x1 ;  /* 0x0000006516677211 */ /* 0x040fe200078e08ff */
[----:B------:R1:W-:Y:S04]  /*4b20*/  STG.E.U16 [R32.64], R12 ;  /* 0x0000000c20007986 */ /* 0x0003e8000c101504 */
[----:B------:R-:W-:Y:S01]  /*4b30*/  IMAD R105, R22, 0x2, R103 ;  /* 0x0000000216697824 */ /* 0x000fe200078e0267 */
[----:B--2---:R2:W-:Y:S01]  /*4b40*/  STG.E.U16 [R34.64], R8 ;  /* 0x0000000822007986 */ /* 0x0045e2000c101504 */
[----:B0-----:R-:W-:-:S03]  /*4b50*/  LEA R26, P4, R73, R21, 0x1 ;  /* 0x00000015491a7211 */ /* 0x001fc600078808ff */
[----:B---3--:R0:W-:Y:S01]  /*4b60*/  STG.E.U16 [R38.64], R4 ;  /* 0x0000000426007986 */ /* 0x0081e2000c101504 */
[C---:B------:R-:W-:Y:S02]  /*4b70*/  LEA R79, R22.reuse, R105, 0x1 ;  /* 0x00000069164f7211 */ /* 0x040fe400078e08ff */
[-C--:B-1----:R-:W-:Y:S02]  /*4b80*/  LEA R32, P3, R75, R21.reuse, 0x1 ;  /* 0x000000154b207211 */ /* 0x082fe400078608ff */
[-C--:B------:R-:W-:Y:S01]  /*4b90*/  LEA.HI.X.SX32 R27, R73, R0.reuse, 0x1, P4 ;  /* 0x00000000491b7211 */ /* 0x080fe200020f0eff */
[C---:B------:R-:W-:Y:S01]  /*4ba0*/  IMAD R107, R22.reuse, 0x2, R79 ;  /* 0x00000002166b7824 */ /* 0x040fe200078e024f */
[----:B------:R-:W-:Y:S02]  /*4bb0*/  LEA.HI.X.SX32 R33, R75, R0, 0x1, P3 ;  /* 0x000000004b217211 */ /* 0x000fe400018f0eff */
[----:B------:R-:W-:Y:S02]  /*4bc0*/  LEA R42, P3, R81, R21, 0x1 ;  /* 0x00000015512a7211 */ /* 0x000fe400078608ff */
[----:B------:R-:W-:-:S02]  /*4bd0*/  LEA R109, R22, R107, 0x1 ;  /* 0x0000006b166d7211 */ /* 0x000fc400078e08ff */
[-C--:B------:R-:W-:Y:S02]  /*4be0*/  LEA.HI.X.SX32 R43, R81, R0.reuse, 0x1, P3 ;  /* 0x00000000512b7211 */ /* 0x080fe400018f0eff */
[-C--:B------:R-:W-:Y:S01]  /*4bf0*/  LEA R52, P3, R45, R21.reuse, 0x1 ;  /* 0x000000152d347211 */ /* 0x080fe200078608ff */
[C---:B------:R-:W-:Y:S01]  /*4c00*/  IMAD R111, R22.reuse, 0x2, R109 ;  /* 0x00000002166f7824 */ /* 0x040fe200078e026d */
[----:B--2---:R-:W-:Y:S02]  /*4c10*/  LEA R34, P4, R77, R21, 0x1 ;  /* 0x000000154d227211 */ /* 0x004fe400078808ff */
[----:B------:R-:W-:Y:S02]  /*4c20*/  LEA.HI.X.SX32 R53, R45, R0, 0x1, P3 ;  /* 0x000000002d357211 */ /* 0x000fe400018f0eff */
[----:B------:R-:W-:Y:S02]  /*4c30*/  LEA R113, R22, R111, 0x1 ;  /* 0x0000006f16717211 */ /* 0x000fe400078e08ff */
[----:B------:R-:W-:-:S02]  /*4c40*/  LEA R66, P3, R85, R21, 0x1 ;  /* 0x0000001555427211 */ /* 0x000fc400078608ff */
[-C--:B------:R-:W-:Y:S01]  /*4c50*/  LEA.HI.X.SX32 R35, R77, R0.reuse, 0x1, P4 ;  /* 0x000000004d237211 */ /* 0x080fe200020f0eff */
[C---:B------:R-:W-:Y:S01]  /*4c60*/  IMAD R115, R22.reuse, 0x2, R113 ;  /* 0x0000000216737824 */ /* 0x040fe200078e0271 */
[----:B------:R-:W-:Y:S02]  /*4c70*/  LEA R40, P4, R83, R21, 0x1 ;  /* 0x0000001553287211 */ /* 0x000fe400078808ff */
[-C--:B------:R-:W-:Y:S02]  /*4c80*/  LEA.HI.X.SX32 R67, R85, R0.reuse, 0x1, P3 ;  /* 0x0000000055437211 */ /* 0x080fe400018f0eff */
[C---:B------:R-:W-:Y:S02]  /*4c90*/  LEA R117, R22.reuse, R115, 0x1 ;  /* 0x0000007316757211 */ /* 0x040fe400078e08ff */
[-C--:B------:R-:W-:Y:S02]  /*4ca0*/  LEA R68, P3, R47, R21.reuse, 0x1 ;  /* 0x000000152f447211 */ /* 0x080fe400078608ff */
[----:B0-----:R-:W-:Y:S01]  /*4cb0*/  LEA R38, P5, R49, R21, 0x1 ;  /* 0x0000001531267211 */ /* 0x001fe200078a08ff */
[----:B------:R-:W-:Y:S01]  /*4cc0*/  IMAD R121, R22, 0x2, R117 ;  /* 0x0000000216797824 */ /* 0x000fe200078e0275 */
[----:B------:R-:W-:-:S02]  /*4cd0*/  LEA.HI.X.SX32 R41, R83, R0, 0x1, P4 ;  /* 0x0000000053297211 */ /* 0x000fc400020f0eff */
[----:B------:R-:W-:Y:S02]  /*4ce0*/  LEA R48, P4, R57, R21, 0x1 ;  /* 0x0000001539307211 */ /* 0x000fe400078808ff */
[C---:B------:R-:W-:Y:S02]  /*4cf0*/  LEA R123, R22.reuse, R121, 0x1 ;  /* 0x00000079167b7211 */ /* 0x040fe400078e08ff */
[-C--:B------:R-:W-:Y:S02]  /*4d00*/  LEA.HI.X.SX32 R69, R47, R0.reuse, 0x1, P3 ;  /* 0x000000002f457211 */ /* 0x080fe400018f0eff */
[----:B------:R-:W-:Y:S01]  /*4d10*/  LEA R56, P3, R93, R21, 0x1 ;  /* 0x000000155d387211 */ /* 0x000fe200078608ff */
[----:B------:R-:W-:Y:S01]  /*4d20*/  IMAD R125, R22, 0x2, R123 ;  /* 0x00000002167d7824 */ /* 0x000fe200078e027b */
[-C--:B------:R-:W-:Y:S02]  /*4d30*/  LEA.HI.X.SX32 R39, R49, R0.reuse, 0x1, P5 ;  /* 0x0000000031277211 */ /* 0x080fe400028f0eff */
[----:B------:R-:W-:-:S02]  /*4d40*/  LEA.HI.X.SX32 R49, R57, R0, 0x1, P4 ;  /* 0x0000000039317211 */ /* 0x000fc400020f0eff */
[C---:B------:R-:W-:Y:S02]  /*4d50*/  LEA R127, R22.reuse, R125, 0x1 ;  /* 0x0000007d167f7211 */ /* 0x040fe400078e08ff */
[-C--:B------:R-:W-:Y:S02]  /*4d60*/  LEA.HI.X.SX32 R57, R93, R0.reuse, 0x1, P3 ;  /* 0x000000005d397211 */ /* 0x080fe400018f0eff */
[-C--:B------:R-:W-:Y:S01]  /*4d70*/  LEA R64, P4, R87, R21.reuse, 0x1 ;  /* 0x0000001557407211 */ /* 0x080fe200078808ff */
[----:B------:R-:W-:Y:S01]  /*4d80*/  IMAD R131, R22, 0x2, R127 ;  /* 0x0000000216837824 */ /* 0x000fe200078e027f */
[-C--:B------:R-:W-:Y:S02]  /*4d90*/  LEA R74, P3, R23, R21.reuse, 0x1 ;  /* 0x00000015174a7211 */ /* 0x080fe400078608ff */
[----:B------:R-:W-:Y:S02]  /*4da0*/  LEA R50, P5, R59, R21, 0x1 ;  /* 0x000000153b327211 */ /* 0x000fe400078a08ff */
[----:B------:R-:W-:-:S02]  /*4db0*/  LEA.HI.X.SX32 R65, R87, R0, 0x1, P4 ;  /* 0x0000000057417211 */ /* 0x000fc400020f0eff */
[-C--:B------:R-:W-:Y:S02]  /*4dc0*/  LEA.HI.X.SX32 R75, R23, R0.reuse, 0x1, P3 ;  /* 0x00000000174b7211 */ /* 0x080fe400018f0eff */
[----:B------:R-:W-:Y:S02]  /*4dd0*/  LEA R46, P4, R89, R21, 0x1 ;  /* 0x00000015592e7211 */ /* 0x000fe400078808ff */
[C---:B------:R-:W-:Y:S02]  /*4de0*/  LEA R23, R22.reuse, R131, 0x1 ;  /* 0x0000008316177211 */ /* 0x040fe400078e08ff */
[-C--:B------:R-:W-:Y:S02]  /*4df0*/  LEA.HI.X.SX32 R51, R59, R0.reuse, 0x1, P5 ;  /* 0x000000003b337211 */ /* 0x080fe400028f0eff */
[----:B------:R-:W-:Y:S01]  /*4e00*/  LEA R62, P5, R55, R21, 0x1 ;  /* 0x00000015373e7211 */ /* 0x000fe200078a08ff */
[----:B------:R-:W-:Y:S01]  /*4e10*/  IMAD R133, R22, 0x2, R23 ;  /* 0x0000000216857824 */ /* 0x000fe200078e0217 */
[----:B------:R-:W-:-:S02]  /*4e20*/  LEA.HI.X.SX32 R47, R89, R0, 0x1, P4 ;  /* 0x00000000592f7211 */ /* 0x000fc400020f0eff */
[-C--:B------:R-:W-:Y:S02]  /*4e30*/  LEA R54, P4, R95, R21.reuse, 0x1 ;  /* 0x000000155f367211 */ /* 0x080fe400078808ff */
[-C--:B------:R-:W-:Y:S02]  /*4e40*/  LEA.HI.X.SX32 R63, R55, R0.reuse, 0x1, P5 ;  /* 0x00000000373f7211 */ /* 0x080fe400028f0eff */
[----:B------:R-:W-:Y:S02]  /*4e50*/  LEA.HI.X.SX32 R55, R95, R0, 0x1, P4 ;  /* 0x000000005f377211 */ /* 0x000fe400020f0eff */
[-C--:B------:R-:W-:Y:S02]  /*4e60*/  LEA R44, P5, R91, R21.reuse, 0x1 ;  /* 0x000000155b2c7211 */ /* 0x080fe400078a08ff */
[----:B------:R-:W-:Y:S02]  /*4e70*/  LEA R72, P4, R99, R21, 0x1 ;  /* 0x0000001563487211 */ /* 0x000fe400078808ff */
[----:B------:R-:W-:-:S02]  /*4e80*/  LEA R135, R22, R133, 0x1 ;  /* 0x0000008516877211 */ /* 0x000fc400078e08ff */
[-C--:B------:R-:W-:Y:S02]  /*4e90*/  LEA.HI.X.SX32 R45, R91, R0.reuse, 0x1, P5 ;  /* 0x000000005b2d7211 */ /* 0x080fe400028f0eff */
[-C--:B------:R-:W-:Y:S01]  /*4ea0*/  LEA.HI.X.SX32 R73, R99, R0.reuse, 0x1, P4 ;  /* 0x0000000063497211 */ /* 0x080fe200020f0eff */
[----:B------:R-:W-:Y:S01]  /*4eb0*/  IMAD R137, R22, 0x2, R135 ;  /* 0x0000000216897824 */ /* 0x000fe200078e0287 */
[-C--:B------:R-:W-:Y:S02]  /*4ec0*/  LEA R58, P5, R97, R21.reuse, 0x1 ;  /* 0x00000015613a7211 */ /* 0x080fe400078a08ff */
[----:B------:R-:W-:Y:S02]  /*4ed0*/  LEA R80, P4, R105, R21, 0x1 ;  /* 0x0000001569507211 */ /* 0x000fe400078808ff */
[-C--:B------:R-:W-:Y:S02]  /*4ee0*/  LEA.HI.X.SX32 R59, R97, R0.reuse, 0x1, P5 ;  /* 0x00000000613b7211 */ /* 0x080fe400028f0eff */
[----:B------:R-:W-:-:S02]  /*4ef0*/  LEA.HI.X.SX32 R81, R105, R0, 0x1, P4 ;  /* 0x0000000069517211 */ /* 0x000fc400020f0eff */
[-C--:B------:R-:W-:Y:S02]  /*4f00*/  LEA R70, P5, R101, R21.reuse, 0x1 ;  /* 0x0000001565467211 */ /* 0x080fe400078a08ff */
[-C--:B------:R-:W-:Y:S02]  /*4f10*/  LEA R76, P3, R103, R21.reuse, 0x1 ;  /* 0x00000015674c7211 */ /* 0x080fe400078608ff */
[----:B------:R-:W-:Y:S02]  /*4f20*/  LEA R84, P4, R109, R21, 0x1 ;  /* 0x000000156d547211 */ /* 0x000fe400078808ff */
[C---:B------:R-:W-:Y:S02]  /*4f30*/  LEA R139, R22.reuse, R137, 0x1 ;  /* 0x00000089168b7211 */ /* 0x040fe400078e08ff */
[-C--:B------:R-:W-:Y:S02]  /*4f40*/  LEA.HI.X.SX32 R71, R101, R0.reuse, 0x1, P5 ;  /* 0x0000000065477211 */ /* 0x080fe400028f0eff */
[-C--:B------:R-:W-:Y:S01]  /*4f50*/  LEA.HI.X.SX32 R77, R103, R0.reuse, 0x1, P3 ;  /* 0x00000000674d7211 */ /* 0x080fe200018f0eff */
[----:B------:R-:W-:Y:S01]  /*4f60*/  IMAD R141, R22, 0x2, R139 ;  /* 0x00000002168d7824 */ /* 0x000fe200078e028b */
[----:B------:R-:W-:-:S02]  /*4f70*/  LEA.HI.X.SX32 R85, R109, R0, 0x1, P4 ;  /* 0x000000006d557211 */ /* 0x000fc400020f0eff */
[-C--:B------:R-:W-:Y:S02]  /*4f80*/  LEA R78, P5, R79, R21.reuse, 0x1 ;  /* 0x000000154f4e7211 */ /* 0x080fe400078a08ff */
[-C--:B------:R-:W-:Y:S02]  /*4f90*/  LEA R82, P3, R107, R21.reuse, 0x1 ;  /* 0x000000156b527211 */ /* 0x080fe400078608ff */
[----:B------:R-:W-:Y:S02]  /*4fa0*/  LEA R90, P4, R115, R21, 0x1 ;  /* 0x00000015735a7211 */ /* 0x000fe400078808ff */
[-C--:B------:R-:W-:Y:S02]  /*4fb0*/  LEA.HI.X.SX32 R79, R79, R0.reuse, 0x1, P5 ;  /* 0x000000004f4f7211 */ /* 0x080fe400028f0eff */
[-C--:B------:R-:W-:Y:S02]  /*4fc0*/  LEA.HI.X.SX32 R83, R107, R0.reuse, 0x1, P3 ;  /* 0x000000006b537211 */ /* 0x080fe400018f0eff */
[----:B------:R-:W-:-:S02]  /*4fd0*/  LEA.HI.X.SX32 R91, R115, R0, 0x1, P4 ;  /* 0x00000000735b7211 */ /* 0x000fc400020f0eff */
[-C--:B------:R-:W-:Y:S02]  /*4fe0*/  LEA R86, P5, R111, R21.reuse, 0x1 ;  /* 0x000000156f567211 */ /* 0x080fe400078a08ff */
[----:B------:R-:W-:Y:S02]  /*4ff0*/  LEA R92, P3, R113, R21, 0x1 ;  /* 0x00000015715c7211 */ /* 0x000fe400078608ff */
[C---:B------:R-:W-:Y:S02]  /*5000*/  LEA R115, R22.reuse, R141, 0x1 ;  /* 0x0000008d16737211 */ /* 0x040fe400078e08ff */
[-C--:B------:R-:W-:Y:S02]  /*5010*/  LEA.HI.X.SX32 R87, R111, R0.reuse, 0x1, P5 ;  /* 0x000000006f577211 */ /* 0x080fe400028f0eff */
[----:B------:R-:W-:Y:S01]  /*5020*/  LEA.HI.X.SX32 R93, R113, R0, 0x1, P3 ;  /* 0x00000000715d7211 */ /* 0x000fe200018f0eff */
[----:B------:R-:W-:Y:S01]  /*5030*/  IMAD R143, R22, 0x2, R115 ;  /* 0x00000002168f7824 */ /* 0x000fe200078e0273 */
[----:B------:R-:W-:-:S02]  /*5040*/  LEA R88, P5, R117, R21, 0x1 ;  /* 0x0000001575587211 */ /* 0x000fc400078a08ff */
[-C--:B------:R-:W-:Y:S02]  /*5050*/  LEA R98, P3, R121, R21.reuse, 0x1 ;  /* 0x0000001579627211 */ /* 0x080fe400078608ff */
[-C--:B------:R-:W-:Y:S02]  /*5060*/  LEA.HI.X.SX32 R89, R117, R0.reuse, 0x1, P5 ;  /* 0x0000000075597211 */ /* 0x080fe400028f0eff */
[-C--:B------:R-:W-:Y:S02]  /*5070*/  LEA.HI.X.SX32 R99, R121, R0.reuse, 0x1, P3 ;  /* 0x0000000079637211 */ /* 0x080fe400018f0eff */
[C---:B------:R-:W-:Y:S02]  /*5080*/  LEA R96, P5, R125.reuse, R21, 0x1 ;  /* 0x000000157d607211 */ /* 0x040fe400078a08ff */
[----:B------:R-:W-:Y:S02]  /*5090*/  LEA R121, R22, R143, 0x1 ;  /* 0x0000008f16797211 */ /* 0x000fe400078e08ff */
[----:B------:R-:W-:-:S02]  /*50a0*/  LEA.HI.X.SX32 R97, R125, R0, 0x1, P5 ;  /* 0x000000007d617211 */ /* 0x000fc400028f0eff */
[-C--:B------:R-:W-:Y:S01]  /*50b0*/  LEA R94, P4, R123, R21.reuse, 0x1 ;  /* 0x000000157b5e7211 */ /* 0x080fe200078808ff */
[----:B------:R-:W-:Y:S01]  /*50c0*/  IMAD R145, R22, 0x2, R121 ;  /* 0x0000000216917824 */ /* 0x000fe200078e0279 */
[-C--:B------:R-:W-:Y:S02]  /*50d0*/  LEA R100, P5, R23, R21.reuse, 0x1 ;  /* 0x0000001517647211 */ /* 0x080fe400078a08ff */
[-C--:B------:R-:W-:Y:S02]  /*50e0*/  LEA.HI.X.SX32 R95, R123, R0.reuse, 0x1, P4 ;  /* 0x000000007b5f7211 */ /* 0x080fe400020f0eff */
[----:B------:R-:W-:Y:S02]  /*50f0*/  LEA.HI.X.SX32 R101, R23, R0, 0x1, P5 ;  /* 0x0000000017657211 */ /* 0x000fe400028f0eff */
[-C--:B------:R-:W-:Y:S02]  /*5100*/  LEA R104, P3, R127, R21.reuse, 0x1 ;  /* 0x000000157f687211 */ /* 0x080fe400078608ff */
[----:B------:R-:W-:-:S02]  /*5110*/  LEA R102, P4, R131, R21, 0x1 ;  /* 0x0000001583667211 */ /* 0x000fc400078808ff */
[C---:B------:R-:W-:Y:S02]  /*5120*/  LEA R23, R22.reuse, R145, 0x1 ;  /* 0x0000009116177211 */ /* 0x040fe400078e08ff */
[-C--:B------:R-:W-:Y:S02]  /*5130*/  LEA.HI.X.SX32 R105, R127, R0.reuse, 0x1, P3 ;  /* 0x000000007f697211 */ /* 0x080fe400018f0eff */
[-C--:B------:R-:W-:Y:S01]  /*5140*/  LEA.HI.X.SX32 R103, R131, R0.reuse, 0x1, P4 ;  /* 0x0000000083677211 */ /* 0x080fe200020f0eff */
[----:B------:R-:W-:Y:S01]  /*5150*/  IMAD R127, R22, 0x2, R23 ;  /* 0x00000002167f7824 */ /* 0x000fe200078e0217 */
[-C--:B------:R-:W-:Y:S02]  /*5160*/  LEA R108, P4, R135, R21.reuse, 0x1 ;  /* 0x00000015876c7211 */ /* 0x080fe400078808ff */
[----:B------:R-:W-:Y:S02]  /*5170*/  LEA R106, P5, R137, R21, 0x1 ;  /* 0x00000015896a7211 */ /* 0x000fe400078a08ff */
[----:B------:R-:W-:-:S02]  /*5180*/  LEA.HI.X.SX32 R109, R135, R0, 0x1, P4 ;  /* 0x00000000876d7211 */ /* 0x000fc400020f0eff */
[C---:B------:R-:W-:Y:S02]  /*5190*/  LEA R135, R22.reuse, R127, 0x1 ;  /* 0x0000007f16877211 */ /* 0x040fe400078e08ff */
[-C--:B------:R-:W-:Y:S02]  /*51a0*/  LEA.HI.X.SX32 R107, R137, R0.reuse, 0x1, P5 ;  /* 0x00000000896b7211 */ /* 0x080fe400028f0eff */
[-C--:B------:R-:W-:Y:S01]  /*51b0*/  LEA R110, P3, R133, R21.reuse, 0x1 ;  /* 0x00000015856e7211 */ /* 0x080fe200078608ff */
[----:B------:R-:W-:Y:S01]  /*51c0*/  IMAD R137, R22, 0x2, R135 ;  /* 0x0000000216897824 */ /* 0x000fe200078e0287 */
[----:B------:R-:W-:Y:S02]  /*51d0*/  LEA R116, P4, R141, R21, 0x1 ;  /* 0x000000158d747211 */ /* 0x000fe400078808ff */
[-C--:B------:R-:W-:Y:S02]  /*51e0*/  LEA.HI.X.SX32 R111, R133, R0.reuse, 0x1, P3 ;  /* 0x00000000856f7211 */ /* 0x080fe400018f0eff */
[----:B------:R-:W-:-:S02]  /*51f0*/  LEA.HI.X.SX32 R117, R141, R0, 0x1, P4 ;  /* 0x000000008d757211 */ /* 0x000fc400020f0eff */
[C---:B------:R-:W-:Y:S02]  /*5200*/  LEA R112, P3, R139.reuse, R21, 0x1 ;  /* 0x000000158b707211 */ /* 0x040fe400078608ff */
[C---:B------:R-:W-:Y:S02]  /*5210*/  LEA R141, R22.reuse, R137, 0x1 ;  /* 0x00000089168d7211 */ /* 0x040fe400078e08ff */
[-C--:B------:R-:W-:Y:S02]  /*5220*/  LEA.HI.X.SX32 R113, R139, R0.reuse, 0x1, P3 ;  /* 0x000000008b717211 */ /* 0x080fe400018f0eff */
[-C--:B------:R-:W-:Y:S01]  /*5230*/  LEA R114, P5, R115, R21.reuse, 0x1 ;  /* 0x0000001573727211 */ /* 0x080fe200078a08ff */
[----:B------:R-:W-:Y:S01]  /*5240*/  IMAD R147, R22, 0x2, R141 ;  /* 0x0000000216937824 */ /* 0x000fe200078e028d */
[----:B------:R-:W-:Y:S02]  /*5250*/  LEA R124, P3, R143, R21, 0x1 ;  /* 0x000000158f7c7211 */ /* 0x000fe400078608ff */
[----:B------:R-:W-:-:S02]  /*5260*/  LEA.HI.X.SX32 R115, R115, R0, 0x1, P5 ;  /* 0x0000000073737211 */ /* 0x000fc400028f0eff */
[-C--:B------:R-:W-:Y:S02]  /*5270*/  LEA R122, P4, R121, R21.reuse, 0x1 ;  /* 0x00000015797a7211 */ /* 0x080fe400078808ff */
[-C--:B------:R-:W-:Y:S02]  /*5280*/  LEA.HI.X.SX32 R125, R143, R0.reuse, 0x1, P3 ;  /* 0x000000008f7d7211 */ /* 0x080fe400018f0eff */
[----:B------:R-:W-:Y:S02]  /*5290*/  LEA R120, P5, R145, R21, 0x1 ;  /* 0x0000001591787211 */ /* 0x000fe400078a08ff */
[C---:B------:R-:W-:Y:S02]  /*52a0*/  LEA R143, R22.reuse, R147, 0x1 ;  /* 0x00000093168f7211 */ /* 0x040fe400078e08ff */
[-C--:B------:R-:W-:Y:S02]  /*52b0*/  LEA.HI.X.SX32 R123, R121, R0.reuse, 0x1, P4 ;  /* 0x00000000797b7211 */ /* 0x080fe400020f0eff */
[----:B------:R-:W-:Y:S01]  /*52c0*/  LEA.HI.X.SX32 R121, R145, R0, 0x1, P5 ;  /* 0x0000000091797211 */ /* 0x000fe200028f0eff */
[----:B------:R-:W-:Y:S01]  /*52d0*/  IMAD R145, R22, 0x2, R143 ;  /* 0x0000000216917824 */ /* 0x000fe200078e028f */
[----:B------:R-:W-:-:S02]  /*52e0*/  LEA R132, P3, R23, R21, 0x1 ;  /* 0x0000001517847211 */ /* 0x000fc400078608ff */
[----:B------:R-:W-:Y:S02]  /*52f0*/  LEA R130, P4, R127, R21, 0x1 ;  /* 0x000000157f827211 */ /* 0x000fe400078808ff */
[-C--:B------:R-:W-:Y:S02]  /*5300*/  LEA.HI.X.SX32 R133, R23, R0.reuse, 0x1, P3 ;  /* 0x0000000017857211 */ /* 0x080fe400018f0eff */
[C---:B------:R-:W-:Y:S02]  /*5310*/  LEA R23, R22.reuse, R145, 0x1 ;  /* 0x0000009116177211 */ /* 0x040fe400078e08ff */
[----:B------:R-:W-:Y:S02]  /*5320*/  LEA.HI.X.SX32 R131, R127, R0, 0x1, P4 ;  /* 0x000000007f837211 */ /* 0x000fe400020f0eff */
[-C--:B------:R-:W-:Y:S01]  /*5330*/  LEA R138, P3, R137, R21.reuse, 0x1 ;  /* 0x00000015898a7211 */ /* 0x080fe200078608ff */
[----:B------:R-:W-:Y:S01]  /*5340*/  IMAD R149, R22, 0x2, R23 ;  /* 0x0000000216957824 */ /* 0x000fe200078e0217 */
[----:B------:R-:W-:-:S02]  /*5350*/  LEA R136, P4, R141, R21, 0x1 ;  /* 0x000000158d887211 */ /* 0x000fc400078808ff */
[-C--:B------:R-:W-:Y:S02]  /*5360*/  LEA.HI.X.SX32 R139, R137, R0.reuse, 0x1, P3 ;  /* 0x00000000898b7211 */ /* 0x080fe400018f0eff */
[-C--:B------:R-:W-:Y:S02]  /*5370*/  LEA.HI.X.SX32 R137, R141, R0.reuse, 0x1, P4 ;  /* 0x000000008d897211 */ /* 0x080fe400020f0eff */
[C---:B------:R-:W-:Y:S02]  /*5380*/  LEA R141, R22.reuse, R149, 0x1 ;  /* 0x00000095168d7211 */ /* 0x040fe400078e08ff */
[-C--:B------:R-:W-:Y:S02]  /*5390*/  LEA R126, P5, R135, R21.reuse, 0x1 ;  /* 0x00000015877e7211 */ /* 0x080fe400078a08ff */
[----:B------:R-:W-:Y:S01]  /*53a0*/  LEA R146, P3, R143, R21, 0x1 ;  /* 0x000000158f927211 */ /* 0x000fe200078608ff */
[----:B------:R-:W-:Y:S01]  /*53b0*/  IMAD R155, R22, 0x2, R141 ;  /* 0x00000002169b7824 */ /* 0x000fe200078e028d */
[----:B------:R-:W-:-:S02]  /*53c0*/  LEA.HI.X.SX32 R127, R135, R0, 0x1, P5 ;  /* 0x00000000877f7211 */ /* 0x000fc400028f0eff */
[C---:B------:R-:W-:Y:S02]  /*53d0*/  LEA R134, P5, R147.reuse, R21, 0x1 ;  /* 0x0000001593867211 */ /* 0x040fe400078a08ff */
[----:B------:R-:W-:Y:S02]  /*53e0*/  PRMT R16, R16, 0x7632, R16 ;  /* 0x0000763210107816 */ /* 0x000fe40000000010 */
[----:B------:R-:W-:Y:S02]  /*53f0*/  LEA R22, R22, R155, 0x1 ;  /* 0x0000009b16167211 */ /* 0x000fe400078e08ff */
[----:B------:R-:W-:Y:S01]  /*5400*/  PRMT R12, R12, 0x7632, R12 ;  /* 0x000076320c0c7816 */ /* 0x000fe2000000000c */
[----:B------:R0:W-:Y:S01]  /*5410*/  STG.E.U16 [R24.64], R16 ;  /* 0x0000001018007986 */ /* 0x0001e2000c101504 */
[-C--:B------:R-:W-:Y:S02]  /*5420*/  LEA.HI.X.SX32 R135, R147, R0.reuse, 0x1, P5 ;  /* 0x0000000093877211 */ /* 0x080fe400028f0eff */
[----:B------:R-:W-:Y:S01]  /*5430*/  PRMT R8, R8, 0x7632, R8 ;  /* 0x0000763208087816 */ /* 0x000fe20000000008 */
[----:B------:R-:W-:Y:S01]  /*5440*/  STG.E.U16 [R26.64], R12 ;  /* 0x0000000c1a007986 */ /* 0x000fe2000c101504 */
[----:B------:R-:W-:-:S02]  /*5450*/  LEA.HI.X.SX32 R147, R143, R0, 0x1, P3 ;  /* 0x000000008f937211 */ /* 0x000fc400018f0eff */
[----:B------:R-:W-:Y:S01]  /*5460*/  PRMT R4, R4, 0x7632, R4 ;  /* 0x0000763204047816 */ /* 0x000fe20000000004 */
[----:B------:R-:W-:Y:S01]  /*5470*/  STG.E.U16 [R32.64], R8 ;  /* 0x0000000820007986 */ /* 0x000fe2000c101504 */
[-C--:B------:R-:W-:Y:S02]  /*5480*/  LEA R144, P4, R145, R21.reuse, 0x1 ;  /* 0x0000001591907211 */ /* 0x080fe400078808ff */
[-C--:B------:R-:W-:Y:S01]  /*5490*/  LEA R142, P5, R23, R21.reuse, 0x1 ;  /* 0x00000015178e7211 */ /* 0x080fe200078a08ff */
[----:B------:R-:W-:Y:S01]  /*54a0*/  STG.E.U16 [R34.64], R4 ;  /* 0x0000000422007986 */ /* 0x000fe2000c101504 */
[-C--:B------:R-:W-:Y:S02]  /*54b0*/  LEA R150, P3, R149, R21.reuse, 0x1 ;  /* 0x0000001595967211 */ /* 0x080fe400078608ff */
[----:B------:R-:W-:Y:S01]  /*54c0*/  LEA R148, P6, R22, R21, 0x1 ;  /* 0x0000001516947211 */ /* 0x000fe200078c08ff */
[----:B------:R-:W-:Y:S01]  /*54d0*/  STG.E.U16 [R36.64], R17 ;  /* 0x0000001124007986 */ /* 0x000fe2000c101504 */
[----:B------:R-:W-:-:S02]  /*54e0*/  LEA.HI.X.SX32 R145, R145, R0, 0x1, P4 ;  /* 0x0000000091917211 */ /* 0x000fc400020f0eff */
[-C--:B------:R-:W-:Y:S01]  /*54f0*/  LEA.HI.X.SX32 R143, R23, R0.reuse, 0x1, P5 ;  /* 0x00000000178f7211 */ /* 0x080fe200028f0eff */
[----:B------:R-:W-:Y:S01]  /*5500*/  STG.E.U16 [R42.64], R13 ;  /* 0x0000000d2a007986 */ /* 0x000fe2000c101504 */
[-C--:B------:R-:W-:Y:S02]  /*5510*/  LEA.HI.X.SX32 R151, R149, R0.reuse, 0x1, P3 ;  /* 0x0000000095977211 */ /* 0x080fe400018f0eff */
[-C--:B------:R-:W-:Y:S01]  /*5520*/  LEA R152, P4, R141, R21.reuse, 0x1 ;  /* 0x000000158d987211 */ /* 0x080fe200078808ff */
[----:B------:R1:W-:Y:S01]  /*5530*/  STG.E.U16 [R40.64], R9 ;  /* 0x0000000928007986 */ /* 0x0003e2000c101504 */
[----:B------:R-:W-:Y:S02]  /*5540*/  LEA R140, P5, R155, R21, 0x1 ;  /* 0x000000159b8c7211 */ /* 0x000fe400078a08ff */
[-C--:B------:R-:W-:Y:S01]  /*5550*/  LEA.HI.X.SX32 R149, R22, R0.reuse, 0x1, P6 ;  /* 0x0000000016957211 */ /* 0x080fe200030f0eff */
[----:B------:R-:W-:Y:S01]  /*5560*/  LDS.128 R24, [R61] ;  /* 0x000000003d187984 */ /* 0x000fe20000000c00 */
[----:B------:R-:W-:-:S02]  /*5570*/  LEA.HI.X.SX32 R153, R141, R0, 0x1, P4 ;  /* 0x000000008d997211 */ /* 0x000fc400020f0eff */
[----:B------:R-:W-:Y:S01]  /*5580*/  LEA.HI.X.SX32 R141, R155, R0, 0x1, P5 ;  /* 0x000000009b8d7211 */ /* 0x000fe200028f0eff */
[----:B------:R-:W2:Y:S01]  /*5590*/  LDS.128 R20, [R20] ;  /* 0x0000000014147984 */ /* 0x000ea20000000c00 */
[----:B------:R-:W-:Y:S02]  /*55a0*/  PRMT R0, R17, 0x7632, R0 ;  /* 0x0000763211007816 */ /* 0x000fe40000000000 */
[----:B0-----:R-:W-:Y:S01]  /*55b0*/  PRMT R16, R13, 0x7632, R16 ;  /* 0x000076320d107816 */ /* 0x001fe20000000010 */
[----:B------:R0:W-:Y:S01]  /*55c0*/  STG.E.U16 [R38.64], R5 ;  /* 0x0000000526007986 */ /* 0x0001e2000c101504 */
[----:B-1----:R-:W-:Y:S02]  /*55d0*/  PRMT R41, R9, 0x7632, R41 ;  /* 0x0000763209297816 */ /* 0x002fe40000000029 */
[----:B------:R-:W-:Y:S01]  /*55e0*/  PRMT R12, R5, 0x7632, R12 ;  /* 0x00007632050c7816 */ /* 0x000fe2000000000c */
[----:B------:R-:W1:Y:S01]  /*55f0*/  LDS.128 R32, [R60] ;  /* 0x000000003c207984 */ /* 0x000e620000000c00 */
[----:B------:R-:W-:-:S02]  /*5600*/  PRMT R4, R14, 0x7632, R4 ;  /* 0x000076320e047816 */ /* 0x000fc40000000004 */
[----:B------:R-:W-:Y:S01]  /*5610*/  PRMT R8, R6, 0x7632, R8 ;  /* 0x0000763206087816 */ /* 0x000fe20000000008 */
[----:B------:R-:W3:Y:S01]  /*5620*/  LDS.128 R36, [R31] ;  /* 0x000000001f247984 */ /* 0x000ee20000000c00 */
[----:B------:R-:W-:Y:S02]  /*5630*/  PRMT R40, R19, 0x7632, R40 ;  /* 0x0000763213287816 */ /* 0x000fe40000000028 */
[----:B------:R-:W-:Y:S01]  /*5640*/  PRMT R42, R7, 0x7632, R42 ;  /* 0x00007632072a7816 */ /* 0x000fe2000000002a */
[----:B------:R4:W-:Y:S01]  /*5650*/  STG.E.U16 [R52.64], R0 ;  /* 0x0000000034007986 */ /* 0x0009e2000c101504 */
[----:B0-----:R-:W-:-:S03]  /*5660*/  PRMT R5, R10, 0x7632, R5 ;  /* 0x000076320a057816 */ /* 0x001fc60000000005 */
[----:B------:R-:W-:Y:S04]  /*5670*/  STG.E.U16 [R48.64], R16 ;  /* 0x0000001030007986 */ /* 0x000fe8000c101504 */
[----:B------:R0:W-:Y:S04]  /*5680*/  STG.E.U16 [R50.64], R41 ;  /* 0x0000002932007986 */ /* 0x0001e8000c101504 */
[----:B------:R-:W-:Y:S01]  /*5690*/  STG.E.U16 [R66.64], R12 ;  /* 0x0000000c42007986 */ /* 0x000fe2000c101504 */
[----:B----4-:R-:W-:-:S03]  /*56a0*/  PRMT R0, R18, 0x7632, R0 ;  /* 0x0000763212007816 */ /* 0x010fc60000000000 */
[----:B------:R4:W-:Y:S04]  /*56b0*/  STG.E.U16 [R64.64], R18 ;  /* 0x0000001240007986 */ /* 0x0009e8000c101504 */
[----:B------:R5:W-:Y:S01]  /*56c0*/  STG.E.U16 [R62.64], R14 ;  /* 0x0000000e3e007986 */ /* 0x000be2000c101504 */
[----:B0-----:R-:W-:-:S03]  /*56d0*/  PRMT R41, R11, 0x7632, R41 ;  /* 0x000076320b297816 */ /* 0x001fc60000000029 */
[----:B------:R0:W-:Y:S01]  /*56e0*/  STG.E.U16 [R68.64], R10 ;  /* 0x0000000a44007986 */ /* 0x0001e2000c101504 */
[----:B--2---:R-:W-:Y:S02]  /*56f0*/  PRMT R49, R20, 0x7632, R49 ;  /* 0x0000763214317816 */ /* 0x004fe40000000031 */
[----:B------:R-:W-:Y:S01]  /*5700*/  PRMT R53, R21, 0x7632, R53 ;  /* 0x0000763215357816 */ /* 0x000fe20000000035 */
[----:B------:R2:W-:Y:S01]  /*5710*/  STG.E.U16 [R46.64], R6 ;  /* 0x000000062e007986 */ /* 0x0005e2000c101504 */
[----:B----4-:R-:W-:-:S03]  /*5720*/  PRMT R65, R22, 0x7632, R65 ;  /* 0x0000763216417816 */ /* 0x010fc60000000041 */
[----:B------:R-:W-:Y:S01]  /*5730*/  STG.E.U16 [R44.64], R0 ;  /* 0x000000002c007986 */ /* 0x000fe2000c101504 */
[----:B-1----:R-:W-:Y:S02]  /*5740*/  PRMT R48, R32, 0x7632, R48 ;  /* 0x0000763220307816 */ /* 0x002fe40000000030 */
[----:B-----5:R-:W-:Y:S01]  /*5750*/  PRMT R63, R26, 0x7632, R63 ;  /* 0x000076321a3f7816 */ /* 0x020fe2000000003f */
[----:B------:R1:W-:Y:S01]  /*5760*/  STG.E.U16 [R56.64], R4 ;  /* 0x0000000438007986 */ /* 0x0003e2000c101504 */
[----:B---3--:R-:W-:Y:S02]  /*5770*/  PRMT R52, R36, 0x7632, R52 ;  /* 0x0000763224347816 */ /* 0x008fe40000000034 */
[----:B0-----:R-:W-:Y:S01]  /*5780*/  PRMT R69, R34, 0x7632, R69 ;  /* 0x0000763222457816 */ /* 0x001fe20000000045 */
[----:B------:R-:W-:Y:S01]  /*5790*/  STG.E.U16 [R54.64], R5 ;  /* 0x0000000536007986 */ /* 0x000fe2000c101504 */
[----:B--2---:R-:W-:Y:S02]  /*57a0*/  PRMT R6, R15, 0x7632, R6 ;  /* 0x000076320f067816 */ /* 0x004fe40000000006 */
[----:B------:R-:W-:Y:S01]  /*57b0*/  PRMT R47, R24, 0x7632, R47 ;  /* 0x00007632182f7816 */ /* 0x000fe2000000002f */
[----:B------:R0:W-:Y:S01]  /*57c0*/  STG.E.U16 [R58.64], R8 ;  /* 0x000000083a007986 */ /* 0x0001e2000c101504 */
[----:B------:R-:W-:-:S03]  /*57d0*/  PRMT R68, R38, 0x7632, R68 ;  /* 0x0000763226447816 */ /* 0x000fc60000000044 */
[----:B------:R2:W-:Y:S01]  /*57e0*/  STG.E.U16 [R74.64], R19 ;  /* 0x000000134a007986 */ /* 0x0005e2000c101504 */
[----:B-1----:R-:W-:Y:S02]  /*57f0*/  PRMT R56, R25, 0x7632, R56 ;  /* 0x0000763219387816 */ /* 0x002fe40000000038 */
[----:B------:R-:W-:Y:S01]  /*5800*/  PRMT R57, R37, 0x7632, R57 ;  /* 0x0000763225397816 */ /* 0x000fe20000000039 */
[----:B------:R-:W-:Y:S04]  /*5810*/  STG.E.U16 [R72.64], R15 ;  /* 0x0000000f48007986 */ /* 0x000fe8000c101504 */
[----:B------:R1:W-:Y:S01]  /*5820*/  STG.E.U16 [R70.64], R11 ;  /* 0x0000000b46007986 */ /* 0x0003e2000c101504 */
[----:B0-----:R-:W-:-:S03]  /*5830*/  PRMT R58, R33, 0x7632, R58 ;  /* 0x00007632213a7816 */ /* 0x001fc6000000003a */
[----:B------:R0:W-:Y:S01]  /*5840*/  STG.E.U16 [R76.64], R7 ;  /* 0x000000074c007986 */ /* 0x0001e2000c101504 */
[----:B--2---:R-:W-:Y:S02]  /*5850*/  PRMT R75, R23, 0x7632, R75 ;  /* 0x00007632174b7816 */ /* 0x004fe4000000004b */
[----:B------:R-:W-:Y:S01]  /*5860*/  PRMT R74, R39, 0x7632, R74 ;  /* 0x00007632274a7816 */ /* 0x000fe2000000004a */
[----:B------:R2:W-:Y:S04]  /*5870*/  STG.E.U16 [R80.64], R40 ;  /* 0x0000002850007986 */ /* 0x0005e8000c101504 */
[----:B------:R2:W-:Y:S01]  /*5880*/  STG.E.U16 [R78.64], R6 ;  /* 0x000000064e007986 */ /* 0x0005e2000c101504 */
[----:B-1----:R-:W-:-:S03]  /*5890*/  PRMT R70, R35, 0x7632, R70 ;  /* 0x0000763223467816 */ /* 0x002fc60000000046 */
[----:B------:R2:W-:Y:S01]  /*58a0*/  STG.E.U16 [R82.64], R41 ;  /* 0x0000002952007986 */ /* 0x0005e2000c101504 */
[----:B0-----:R-:W-:-:S03]  /*58b0*/  PRMT R76, R27, 0x7632, R76 ;  /* 0x000076321b4c7816 */ /* 0x001fc6000000004c */
[----:B------:R2:W-:Y:S04]  /*58c0*/  STG.E.U16 [R84.64], R42 ;  /* 0x0000002a54007986 */ /* 0x0005e8000c101504 */
        /* <DEDUP_REMOVED lines=32> */
[----:B------:R-:W-:Y:S06]  /*5ad0*/  BAR.SYNC.DEFER_BLOCKING 0x0 ;  /* 0x0000000000007b1d */ /* 0x000fec0000010000 */
[----:B------:R2:W-:Y:S04]  /*5ae0*/  STS.64 [R129], R2 ;  /* 0x0000000281007388 */ /* 0x0005e80000000a00 */
[----:B------:R-:W-:Y:S06]  /*5af0*/  BAR.SYNC.DEFER_BLOCKING 0x0 ;  /* 0x0000000000007b1d */ /* 0x000fec0000010000 */
[----:B------:R-:W-:Y:S05]  /*5b00*/  @P0 EXIT ;  /* 0x000000000000094d */ /* 0x000fea0003800000 */
[----:B--2---:R-:W0:Y:S01]  /*5b10*/  LDS R5, [R28] ;  /* 0x000000001c057984 */ /* 0x004e220000000800 */
[----:B------:R-:W-:-:S02]  /*5b20*/  IMAD R118, R118, c[0x0][0x1cc], RZ ;  /* 0x0000730076767a24 */ /* 0x000fc400078e02ff */
[C---:B------:R-:W-:Y:S02]  /*5b30*/  IMAD.SHL.U32 R3, R119.reuse, 0x4, RZ ;  /* 0x0000000477037824 */ /* 0x040fe400078e00ff */
[----:B------:R-:W-:Y:S01]  /*5b40*/  IMAD.HI R119, R119, 0x4, RZ ;  /* 0x0000000477777827 */ /* 0x000fe200078e02ff */
[----:B------:R-:W-:-:S03]  /*5b50*/  SHF.L.U32 R2, R118, 0x2, RZ ;  /* 0x0000000276027819 */ /* 0x000fc600000006ff */
[----:B------:R-:W-:Y:S01]  /*5b60*/  IMAD.HI R118, R118, 0x4, RZ ;  /* 0x0000000476767827 */ /* 0x000fe200078e02ff */
[----:B------:R-:W-:-:S04]  /*5b70*/  IADD3 R2, P0, P1, R3, c[0x0][0x180], R2 ;  /* 0x0000600003027a10 */ /* 0x000fc8000791e002 */
[----:B------:R-:W-:-:S05]  /*5b80*/  IADD3.X R3, R119, c[0x0][0x184], R118, P0, P1 ;  /* 0x0000610077037a10 */ /* 0x000fca00007e2476 */
[----:B0-----:R-:W-:Y:S01]  /*5b90*/  STG.E [R2.64], R5 ;  /* 0x0000000502007986 */ /* 0x001fe2000c101904 */
[----:B------:R-:W-:Y:S05]  /*5ba0*/  EXIT ;  /* 0x000000000000794d */ /* 0x000fea0003800000 */
.L_x_2:
[----:B------:R-:W-:-:S00]  /*5bb0*/  BRA `(.L_x_2) ;  /* 0xfffffff000007947 */ /* 0x000fc0000383ffff */
[----:B------:R-:W-:-:S00]  /*5bc0*/  NOP ;  /* 0x0000000000007918 */ /* 0x000fc00000000000 */
        /* <DEDUP_REMOVED lines=11> */
.L_x_3:


//--------------------- .nv.global.init           --------------------------
	.section	.nv.global.init,"aw",@progbits
.nv.global.init:
	.type		_$_str,@object
	.size		_$_str,(.L_0 - _$_str)
_$_str:
        /*0000*/ 	.byte	0x5f, 0x5f, 0x43, 0x55, 0x44, 0x41, 0x5f, 0x46, 0x54, 0x5a, 0x00
.L_0:


//--------------------- .nv.shared.attn_fwd       --------------------------
	.section	.nv.shared.attn_fwd,"aw",@nobits
	.sectionflags	@""
	.align	16
